def attn_fwd(
    Q,
    K,
    V,
    Out,
    Lse,
    sm_scale,
    stride_qz,
    stride_qh,
    stride_qm,
    stride_qk,
    stride_kz,
    stride_kh,
    stride_kn,
    stride_kk,
    stride_vz,
    stride_vh,
    stride_vn,
    stride_vk,
    stride_oz,
    stride_oh,
    stride_om,
    stride_ok,
    seqlen_q,
    seqlen_k,
    BLOCK_M: tl.constexpr,
    BLOCK_N: tl.constexpr,
    HEAD_DIM: tl.constexpr,
    CAUSAL: tl.constexpr,
):
    start_m = tl.program_id(0)
    off_hz = tl.program_id(1)
    q_off = off_hz * stride_qh
    k_off = off_hz * stride_kh
    v_off = off_hz * stride_vh
    offs_m = start_m * BLOCK_M + tl.arange(0, BLOCK_M)
    offs_d = tl.arange(0, HEAD_DIM)
    offs_n = tl.arange(0, BLOCK_N)
    q_ptrs = Q + q_off + offs_m[:, None] * stride_qm + offs_d[None, :] * stride_qk
    k_ptrs = K + k_off + offs_d[:, None] * stride_kk + offs_n[None, :] * stride_kn
    v_ptrs = V + v_off + offs_n[:, None] * stride_vn + offs_d[None, :] * stride_vk
    m_i = tl.full([BLOCK_M], float("-inf"), dtype=tl.float32)
    l_i = tl.zeros([BLOCK_M], dtype=tl.float32) + 1.0
    acc = tl.zeros([BLOCK_M, HEAD_DIM], dtype=tl.float32)
    q = tl.load(q_ptrs)
    acc, l_i, m_i = _attn_fwd_inner(
        acc,
        l_i,
        m_i,
        q,
        k_ptrs,
        v_ptrs,
        sm_scale,
        stride_kn,
        stride_vn,
        start_m,
        seqlen_k,
        BLOCK_M,
        BLOCK_N,
        HEAD_DIM,
        CAUSAL,
    )
    acc = acc / l_i[:, None]
    lse = m_i + tl.math.log2(l_i) / 1.4426950408889634
    o_ptrs = (
        Out
        + off_hz * stride_oh
        + offs_m[:, None] * stride_om
        + offs_d[None, :] * stride_ok
    )
    tl.store(o_ptrs, acc.to(Out.dtype.element_ty))
    tl.store(Lse + off_hz * seqlen_q + offs_m, lse)

# config = {"BLOCK_M": 32, "BLOCK_N": 16, "HEAD_DIM": 16, "arch": "sm_90", "causal": true, "dtype": "bf16", "num_stages": 3, "num_warps": 4}
# arch = sm_90


// ===== COMPILED SASS (sm_90a) =====

	.target	sm_90a

	.elftype	@"ET_EXEC"


//--------------------- .note.nv.tkinfo           --------------------------
	.section	.note.nv.tkinfo,"",@"SHT_NOTE"
	.sectionflags	@"SHF_NOTE_NV_TKINFO"
	.tkinfo
        /*0018*/ 	.word	0x00000002
        /*0030*/ 	.string	""
        /*0030*/ 	.string	"ptxas"
        /*0030*/ 	.string	"Cuda compilation tools, release 13.0, V13.0.88"
        /*0030*/ 	.string	"Build cuda_13.0.r13.0/compiler.36424714_0"
        /*0030*/ 	.string	"-v  -suppress-debug-info  -lineinfo  -arch sm_90a "



//--------------------- .note.nv.cuinfo           --------------------------
	.section	.note.nv.cuinfo,"",@"SHT_NOTE"
	.sectionflags	@"SHF_NOTE_NV_CUINFO"
        /*0018*/ 	.short	0x0002
        /*001a*/ 	.short	0x005a
        /*001c*/ 	.short	0x0082
	.zero		2


//--------------------- .nv.info                  --------------------------
	.section	.nv.info,"",@"SHT_CUDA_INFO"
	.align	4


	//----- nvinfo : EIATTR_REGCOUNT
	.align		4
        /*0000*/ 	.byte	0x04, 0x2f
        /*0002*/ 	.short	(.L_2 - .L_1)
	.align		4
.L_1:
        /*0004*/ 	.word	index@(attn_fwd)
        /*0008*/ 	.word	0x00000030


	//----- nvinfo : EIATTR_FRAME_SIZE
	.align		4
.L_2:
        /*000c*/ 	.byte	0x04, 0x11
        /*000e*/ 	.short	(.L_4 - .L_3)
	.align		4
.L_3:
        /*0010*/ 	.word	index@(attn_fwd)
        /*0014*/ 	.word	0x00000000


	//----- nvinfo : EIATTR_MIN_STACK_SIZE
	.align		4
.L_4:
        /*0018*/ 	.byte	0x04, 0x12
        /*001a*/ 	.short	(.L_6 - .L_5)
	.align		4
.L_5:
        /*001c*/ 	.word	index@(attn_fwd)
        /*0020*/ 	.word	0x00000000
.L_6:


//--------------------- .nv.compat                --------------------------
	.section	.nv.compat,"",@"SHT_CUDA_COMPAT_INFO"
	.align	4
        /*0000*/ 	.byte	0x02, 0x09, 0x01, 0x00, 0x02, 0x02, 0x01, 0x00, 0x02, 0x05, 0x05, 0x00, 0x03, 0x07, 0x01, 0x01
        /*0010*/ 	.byte	0x02, 0x03, 0x00, 0x00, 0x02, 0x06, 0x01, 0x00, 0x04, 0x0b, 0x08, 0x00, 0x00, 0x00, 0x00, 0x00
        /*0020*/ 	.byte	0x00, 0x00, 0x00, 0x00


//--------------------- .nv.info.attn_fwd         --------------------------
	.section	.nv.info.attn_fwd,"",@"SHT_CUDA_INFO"
	.sectionflags	@""
	.align	4


	//----- nvinfo : EIATTR_CUDA_API_VERSION
	.align		4
        /*0000*/ 	.byte	0x04, 0x37
        /*0002*/ 	.short	(.L_8 - .L_7)
.L_7:
        /*0004*/ 	.word	0x00000082


	//----- nvinfo : EIATTR_KPARAM_INFO
	.align		4
.L_8:
        /*0008*/ 	.byte	0x04, 0x17
        /*000a*/ 	.short	(.L_10 - .L_9)
.L_9:
        /*000c*/ 	.word	0x00000000
        /*0010*/ 	.short	0x0019
        /*0012*/ 	.short	0x0080
        /*0014*/ 	.byte	0x00, 0xf4, 0x21, 0x00


	//----- nvinfo : EIATTR_KPARAM_INFO
	.align		4
.L_10:
        /*0018*/ 	.byte	0x04, 0x17
        /*001a*/ 	.short	(.L_12 - .L_11)
.L_11:
        /*001c*/ 	.word	0x00000000
        /*0020*/ 	.short	0x0018
        /*0022*/ 	.short	0x0078
        /*0024*/ 	.byte	0x00, 0xf4, 0x21, 0x00


	//----- nvinfo : EIATTR_KPARAM_INFO
	.align		4
.L_12:
        /*0028*/ 	.byte	0x04, 0x17
        /*002a*/ 	.short	(.L_14 - .L_13)
.L_13:
        /*002c*/ 	.word	0x00000000
        /*0030*/ 	.short	0x0017
        /*0032*/ 	.short	0x0070
        /*0034*/ 	.byte	0x00, 0xf0, 0x11, 0x00


	//----- nvinfo : EIATTR_KPARAM_INFO
	.align		4
.L_14:
        /*0038*/ 	.byte	0x04, 0x17
        /*003a*/ 	.short	(.L_16 - .L_15)
.L_15:
        /*003c*/ 	.word	0x00000000
        /*0040*/ 	.short	0x0016
        /*0042*/ 	.short	0x006c
        /*0044*/ 	.byte	0x00, 0xf0, 0x11, 0x00


	//----- nvinfo : EIATTR_KPARAM_INFO
	.align		4
.L_16:
        /*0048*/ 	.byte	0x04, 0x17
        /*004a*/ 	.short	(.L_18 - .L_17)
.L_17:
        /*004c*/ 	.word	0x00000000
        /*0050*/ 	.short	0x0015
        /*0052*/ 	.short	0x0068
        /*0054*/ 	.byte	0x00, 0xf0, 0x11, 0x00


	//----- nvinfo : EIATTR_KPARAM_INFO
	.align		4
.L_18:
        /*0058*/ 	.byte	0x04, 0x17
        /*005a*/ 	.short	(.L_20 - .L_19)
.L_19:
        /*005c*/ 	.word	0x00000000
        /*0060*/ 	.short	0x0014
        /*0062*/ 	.short	0x0064
        /*0064*/ 	.byte	0x00, 0xf0, 0x11, 0x00


	//----- nvinfo : EIATTR_KPARAM_INFO
	.align		4
.L_20:
        /*0068*/ 	.byte	0x04, 0x17
        /*006a*/ 	.short	(.L_22 - .L_21)
.L_21:
        /*006c*/ 	.word	0x00000000
        /*0070*/ 	.short	0x0013
        /*0072*/ 	.short	0x0060
        /*0074*/ 	.byte	0x00, 0xf0, 0x11, 0x00


	//----- nvinfo : EIATTR_KPARAM_INFO
	.align		4
.L_22:
        /*0078*/ 	.byte	0x04, 0x17
        /*007a*/ 	.short	(.L_24 - .L_23)
.L_23:
        /*007c*/ 	.word	0x00000000
        /*0080*/ 	.short	0x0012
        /*0082*/ 	.short	0x005c
        /*0084*/ 	.byte	0x00, 0xf0, 0x11, 0x00


	//----- nvinfo : EIATTR_KPARAM_INFO
	.align		4
.L_24:
        /*0088*/ 	.byte	0x04, 0x17
        /*008a*/ 	.short	(.L_26 - .L_25)
.L_25:
        /*008c*/ 	.word	0x00000000
        /*0090*/ 	.short	0x0011
        /*0092*/ 	.short	0x0058
        /*0094*/ 	.byte	0x00, 0xf0, 0x11, 0x00


	//----- nvinfo : EIATTR_KPARAM_INFO
	.align		4
.L_26:
        /*0098*/ 	.byte	0x04, 0x17
        /*009a*/ 	.short	(.L_28 - .L_27)
.L_27:
        /*009c*/ 	.word	0x00000000
        /*00a0*/ 	.short	0x0010
        /*00a2*/ 	.short	0x0054
        /*00a4*/ 	.byte	0x00, 0xf0, 0x11, 0x00


	//----- nvinfo : EIATTR_KPARAM_INFO
	.align		4
.L_28:
        /*00a8*/ 	.byte	0x04, 0x17
        /*00aa*/ 	.short	(.L_30 - .L_29)
.L_29:
        /*00ac*/ 	.word	0x00000000
        /*00b0*/ 	.short	0x000f
        /*00b2*/ 	.short	0x0050
        /*00b4*/ 	.byte	0x00, 0xf0, 0x11, 0x00


	//----- nvinfo : EIATTR_KPARAM_INFO
	.align		4
.L_30:
        /*00b8*/ 	.byte	0x04, 0x17
        /*00ba*/ 	.short	(.L_32 - .L_31)
.L_31:
        /*00bc*/ 	.word	0x00000000
        /*00c0*/ 	.short	0x000e
        /*00c2*/ 	.short	0x004c
        /*00c4*/ 	.byte	0x00, 0xf0, 0x11, 0x00


	//----- nvinfo : EIATTR_KPARAM_INFO
	.align		4
.L_32:
        /*00c8*/ 	.byte	0x04, 0x17
        /*00ca*/ 	.short	(.L_34 - .L_33)
.L_33:
        /*00cc*/ 	.word	0x00000000
        /*00d0*/ 	.short	0x000d
        /*00d2*/ 	.short	0x0048
        /*00d4*/ 	.byte	0x00, 0xf0, 0x11, 0x00


	//----- nvinfo : EIATTR_KPARAM_INFO
	.align		4
.L_34:
        /*00d8*/ 	.byte	0x04, 0x17
        /*00da*/ 	.short	(.L_36 - .L_35)
.L_35:
        /*00dc*/ 	.word	0x00000000
        /*00e0*/ 	.short	0x000c
        /*00e2*/ 	.short	0x0044
        /*00e4*/ 	.byte	0x00, 0xf0, 0x11, 0x00


	//----- nvinfo : EIATTR_KPARAM_INFO
	.align		4
.L_36:
        /*00e8*/ 	.byte	0x04, 0x17
        /*00ea*/ 	.short	(.L_38 - .L_37)
.L_37:
        /*00ec*/ 	.word	0x00000000
        /*00f0*/ 	.short	0x000b
        /*00f2*/ 	.short	0x0040
        /*00f4*/ 	.byte	0x00, 0xf0, 0x11, 0x00


	//----- nvinfo : EIATTR_KPARAM_INFO
	.align		4
.L_38:
        /*00f8*/ 	.byte	0x04, 0x17
        /*00fa*/ 	.short	(.L_40 - .L_39)
.L_39:
        /*00fc*/ 	.word	0x00000000
        /*0100*/ 	.short	0x000a
        /*0102*/ 	.short	0x003c
        /*0104*/ 	.byte	0x00, 0xf0, 0x11, 0x00


	//----- nvinfo : EIATTR_KPARAM_INFO
	.align		4
.L_40:
        /*0108*/ 	.byte	0x04, 0x17
        /*010a*/ 	.short	(.L_42 - .L_41)
.L_41:
        /*010c*/ 	.word	0x00000000
        /*0110*/ 	.short	0x0009
        /*0112*/ 	.short	0x0038
        /*0114*/ 	.byte	0x00, 0xf0, 0x11, 0x00


	//----- nvinfo : EIATTR_KPARAM_INFO
	.align		4
.L_42:
        /*0118*/ 	.byte	0x04, 0x17
        /*011a*/ 	.short	(.L_44 - .L_43)
.L_43:
        /*011c*/ 	.word	0x00000000
        /*0120*/ 	.short	0x0008
        /*0122*/ 	.short	0x0034
        /*0124*/ 	.byte	0x00, 0xf0, 0x11, 0x00


	//----- nvinfo : EIATTR_KPARAM_INFO
	.align		4
.L_44:
        /*0128*/ 	.byte	0x04, 0x17
        /*012a*/ 	.short	(.L_46 - .L_45)
.L_45:
        /*012c*/ 	.word	0x00000000
        /*0130*/ 	.short	0x0007
        /*0132*/ 	.short	0x0030
        /*0134*/ 	.byte	0x00, 0xf0, 0x11, 0x00


	//----- nvinfo : EIATTR_KPARAM_INFO
	.align		4
.L_46:
        /*0138*/ 	.byte	0x04, 0x17
        /*013a*/ 	.short	(.L_48 - .L_47)
.L_47:
        /*013c*/ 	.word	0x00000000
        /*0140*/ 	.short	0x0006
        /*0142*/ 	.short	0x002c
        /*0144*/ 	.byte	0x00, 0xf0, 0x11, 0x00


	//----- nvinfo : EIATTR_KPARAM_INFO
	.align		4
.L_48:
        /*0148*/ 	.byte	0x04, 0x17
        /*014a*/ 	.short	(.L_50 - .L_49)
.L_49:
        /*014c*/ 	.word	0x00000000
        /*0150*/ 	.short	0x0005
        /*0152*/ 	.short	0x0028
        /*0154*/ 	.byte	0x00, 0xf0, 0x11, 0x00


	//----- nvinfo : EIATTR_KPARAM_INFO
	.align		4
.L_50:
        /*0158*/ 	.byte	0x04, 0x17
        /*015a*/ 	.short	(.L_52 - .L_51)
.L_51:
        /*015c*/ 	.word	0x00000000
        /*0160*/ 	.short	0x0004
        /*0162*/ 	.short	0x0020
        /*0164*/ 	.byte	0x00, 0xf4, 0x21, 0x00


	//----- nvinfo : EIATTR_KPARAM_INFO
	.align		4
.L_52:
        /*0168*/ 	.byte	0x04, 0x17
        /*016a*/ 	.short	(.L_54 - .L_53)
.L_53:
        /*016c*/ 	.word	0x00000000
        /*0170*/ 	.short	0x0003
        /*0172*/ 	.short	0x0018
        /*0174*/ 	.byte	0x00, 0xf4, 0x21, 0x00


	//----- nvinfo : EIATTR_KPARAM_INFO
	.align		4
.L_54:
        /*0178*/ 	.byte	0x04, 0x17
        /*017a*/ 	.short	(.L_56 - .L_55)
.L_55:
        /*017c*/ 	.word	0x00000000
        /*0180*/ 	.short	0x0002
        /*0182*/ 	.short	0x0010
        /*0184*/ 	.byte	0x00, 0xf4, 0x21, 0x00


	//----- nvinfo : EIATTR_KPARAM_INFO
	.align		4
.L_56:
        /*0188*/ 	.byte	0x04, 0x17
        /*018a*/ 	.short	(.L_58 - .L_57)
.L_57:
        /*018c*/ 	.word	0x00000000
        /*0190*/ 	.short	0x0001
        /*0192*/ 	.short	0x0008
        /*0194*/ 	.byte	0x00, 0xf4, 0x21, 0x00


	//----- nvinfo : EIATTR_KPARAM_INFO
	.align		4
.L_58:
        /*0198*/ 	.byte	0x04, 0x17
        /*019a*/ 	.short	(.L_60 - .L_59)
.L_59:
        /*019c*/ 	.word	0x00000000
        /*01a0*/ 	.short	0x0000
        /*01a2*/ 	.short	0x0000
        /*01a4*/ 	.byte	0x00, 0xf4, 0x21, 0x00


	//----- nvinfo : EIATTR_SPARSE_MMA_MASK
	.align		4
.L_60:
        /*01a8*/ 	.byte	0x03, 0x50
        /*01aa*/ 	.short	0x0000


	//----- nvinfo : EIATTR_MAXREG_COUNT
	.align		4
        /*01ac*/ 	.byte	0x03, 0x1b
        /*01ae*/ 	.short	0x00ff


	//----- nvinfo : EIATTR_NUM_BARRIERS
	.align		4
        /*01b0*/ 	.byte	0x02, 0x4c
        /*01b2*/ 	.byte	0x01
	.zero		1


	//----- nvinfo : EIATTR_MERCURY_ISA_VERSION
	.align		4
        /*01b4*/ 	.byte	0x03, 0x5f
        /*01b6*/ 	.short	0x0101


	//----- nvinfo : EIATTR_COOP_GROUP_MASK_REGIDS
	.align		4
        /*01b8*/ 	.byte	0x04, 0x29
        /*01ba*/ 	.short	(.L_62 - .L_61)


	//   ....[0]....
.L_61:
        /*01bc*/ 	.word	0xffffffff


	//   ....[1]....
        /*01c0*/ 	.word	0xffffffff


	//   ....[2]....
        /*01c4*/ 	.word	0xffffffff


	//   ....[3]....
        /*01c8*/ 	.word	0xffffffff


	//   ....[4]....
        /*01cc*/ 	.word	0xffffffff


	//   ....[5]....
        /*01d0*/ 	.word	0xffffffff


	//   ....[6]....
        /*01d4*/ 	.word	0xffffffff


	//   ....[7]....
        /*01d8*/ 	.word	0xffffffff


	//----- nvinfo : EIATTR_COOP_GROUP_INSTR_OFFSETS
	.align		4
.L_62:
        /*01dc*/ 	.byte	0x04, 0x28
        /*01de*/ 	.short	(.L_64 - .L_63)


	//   ....[0]....
.L_63:
        /*01e0*/ 	.word	0x00000d10


	//   ....[1]....
        /*01e4*/ 	.word	0x00000d40


	//   ....[2]....
        /*01e8*/ 	.word	0x00000d60


	//   ....[3]....
        /*01ec*/ 	.word	0x00000d80


	//   ....[4]....
        /*01f0*/ 	.word	0x00001010


	//   ....[5]....
        /*01f4*/ 	.word	0x00001120


	//   ....[6]....
        /*01f8*/ 	.word	0x00001150


	//   ....[7]....
        /*01fc*/ 	.word	0x00001160


	//----- nvinfo : EIATTR_EXIT_INSTR_OFFSETS
	.align		4
.L_64:
        /*0200*/ 	.byte	0x04, 0x1c
        /*0202*/ 	.short	(.L_66 - .L_65)


	//   ....[0]....
.L_65:
        /*0204*/ 	.word	0x00001da0


	//   ....[1]....
        /*0208*/ 	.word	0x00001dd0


	//----- nvinfo : EIATTR_REQNTID
	.align		4
.L_66:
        /*020c*/ 	.byte	0x04, 0x10
        /*020e*/ 	.short	(.L_68 - .L_67)
.L_67:
        /*0210*/ 	.word	0x00000080
        /*0214*/ 	.word	0x00000001
        /*0218*/ 	.word	0x00000001


	//----- nvinfo : EIATTR_CBANK_PARAM_SIZE
	.align		4
.L_68:
        /*021c*/ 	.byte	0x03, 0x19
        /*021e*/ 	.short	0x0088


	//----- nvinfo : EIATTR_PARAM_CBANK
	.align		4
        /*0220*/ 	.byte	0x04, 0x0a
        /*0222*/ 	.short	(.L_70 - .L_69)
	.align		4
.L_69:
        /*0224*/ 	.word	index@(.nv.constant0.attn_fwd)
        /*0228*/ 	.short	0x0210
        /*022a*/ 	.short	0x0088


	//----- nvinfo : EIATTR_SW_WAR
	.align		4
.L_70:
        /*022c*/ 	.byte	0x04, 0x36
        /*022e*/ 	.short	(.L_72 - .L_71)
.L_71:
        /*0230*/ 	.word	0x00000008
.L_72:


//--------------------- .nv.callgraph             --------------------------
	.section	.nv.callgraph,"",@"SHT_CUDA_CALLGRAPH"
	.align	4
	.sectionentsize	8
	.align		4
        /*0000*/ 	.word	0x00000000
	.align		4
        /*0004*/ 	.word	0xffffffff
	.align		4
        /*0008*/ 	.word	0x00000000
	.align		4
        /*000c*/ 	.word	0xfffffffe
	.align		4
        /*0010*/ 	.word	0x00000000
	.align		4
        /*0014*/ 	.word	0xfffffffd
	.align		4
        /*0018*/ 	.word	0x00000000
	.align		4
        /*001c*/ 	.word	0xfffffffc


//--------------------- .nv.constant4             --------------------------
	.section	.nv.constant4,"a",@progbits
	.align	8
	.align		8
.nv.constant4:
        /*0000*/ 	.dword	_$_str


//--------------------- .text.attn_fwd            --------------------------
	.section	.text.attn_fwd,"ax",@progbits
	.align	128
        .global         attn_fwd
        .type           attn_fwd,@function
        .size           attn_fwd,(.L_x_3 - attn_fwd)
        .other          attn_fwd,@"STO_CUDA_ENTRY STV_DEFAULT"
attn_fwd:
.text.attn_fwd:
[----:B------:R-:W-:Y:S01]  /*0000*/  LDC R1, c[0x0][0x28] ;  /* 0x00000a00ff017b82 */ /* 0x000fe20000000800 */
[----:B------:R-:W0:Y:S07]  /*0010*/  S2R R0, SR_TID.X ;  /* 0x0000000000007919 */ /* 0x000e2e0000002100 */
[----:B------:R-:W1:Y:S01]  /*0020*/  S2UR UR6, SR_CTAID.X ;  /* 0x00000000000679c3 */ /* 0x000e620000002500 */
[----:B------:R-:W-:Y:S01]  /*0030*/  ULDC.64 UR4, c[0x0][0x240] ;  /* 0x0000900000047ab9 */ /* 0x000fe20000000a00 */
[----:B------:R-:W-:-:S06]  /*0040*/  ULDC.64 UR14, c[0x0][0x208] ;  /* 0x00008200000e7ab9 */ /* 0x000fcc0000000a00 */
[----:B------:R-:W2:Y:S08]  /*0050*/  LDC R11, c[0x0][0x248] ;  /* 0x00009200ff0b7b82 */ /* 0x000eb00000000800 */
[----:B------:R-:W3:Y:S01]  /*0060*/  S2UR UR9, SR_CTAID.Y ;  /* 0x00000000000979c3 */ /* 0x000ee20000002600 */
[----:B-1----:R-:W-:-:S07]  /*0070*/  USHF.L.U32 UR6, UR6, 0x5, URZ ;  /* 0x0000000506067899 */ /* 0x002fce000800063f */
[----:B------:R-:W1:Y:S01]  /*0080*/  LDC.64 R6, c[0x0][0x210] ;  /* 0x00008400ff067b82 */ /* 0x000e620000000a00 */
[----:B------:R-:W-:Y:S01]  /*0090*/  IMAD.U32 R29, RZ, RZ, UR6 ;  /* 0x00000006ff1d7e24 */ /* 0x000fe2000f8e00ff */
[----:B0-----:R-:W-:-:S04]  /*00a0*/  SHF.R.U32.HI R2, RZ, 0x5, R0 ;  /* 0x00000005ff027819 */ /* 0x001fc80000011600 */
[----:B------:R-:W-:Y:S02]  /*00b0*/  SGXT.U32 R2, R2, 0x2 ;  /* 0x000000020202781a */ /* 0x000fe40000000000 */
[----:B------:R-:W-:-:S03]  /*00c0*/  LOP3.LUT R29, R29, 0x1f, R0, 0xf8, !PT ;  /* 0x0000001f1d1d7812 */ /* 0x000fc600078ef800 */
[----:B--2---:R-:W-:Y:S01]  /*00d0*/  IMAD R4, R2, R11, RZ ;  /* 0x0000000b02047224 */ /* 0x004fe200078e02ff */
[----:B---3--:R-:W-:Y:S01]  /*00e0*/  UIMAD UR4, UR9, UR4, URZ ;  /* 0x00000004090472a4 */ /* 0x008fe2000f8e023f */
[----:B------:R-:W-:Y:S02]  /*00f0*/  IMAD R2, R29, UR5, RZ ;  /* 0x000000051d027c24 */ /* 0x000fe4000f8e02ff */
[C---:B------:R-:W-:Y:S01]  /*0100*/  IMAD R5, R11.reuse, 0x4, R4 ;  /* 0x000000040b057824 */ /* 0x040fe200078e0204 */
[----:B------:R-:W-:Y:S01]  /*0110*/  USHF.L.U32 UR7, UR4, 0x1, URZ ;  /* 0x0000000104077899 */ /* 0x000fe2000800063f */
[C---:B------:R-:W-:Y:S01]  /*0120*/  IMAD.SHL.U32 R3, R2.reuse, 0x2, RZ ;  /* 0x0000000202037824 */ /* 0x040fe200078e00ff */
[----:B------:R-:W-:Y:S01]  /*0130*/  UIMAD.WIDE UR4, UR4, 0x2, URZ ;  /* 0x00000002040478a5 */ /* 0x000fe2000f8e023f */
[----:B------:R-:W-:Y:S01]  /*0140*/  IMAD.HI R2, R2, 0x2, RZ ;  /* 0x0000000202027827 */ /* 0x000fe200078e02ff */
[----:B------:R-:W-:Y:S02]  /*0150*/  LEA R9, R11, R5, 0x2 ;  /* 0x000000050b097211 */ /* 0x000fe400078e10ff */
[----:B-1----:R-:W-:-:S03]  /*0160*/  IADD3 R10, P0, P1, R3, UR7, R6 ;  /* 0x00000007030a7c10 */ /* 0x002fc6000f91e006 */
[----:B------:R-:W-:Y:S01]  /*0170*/  IMAD R11, R11, 0x4, R9 ;  /* 0x000000040b0b7824 */ /* 0x000fe200078e0209 */
[----:B------:R-:W-:Y:S02]  /*0180*/  IADD3.X R12, R2, UR5, R7, P0, P1 ;  /* 0x00000005020c7c10 */ /* 0x000fe400087e2407 */
[CC--:B------:R-:W-:Y:S02]  /*0190*/  LEA R2, P0, R4.reuse, R10.reuse, 0x1 ;  /* 0x0000000a04027211 */ /* 0x0c0fe400078008ff */
[-C--:B------:R-:W-:Y:S02]  /*01a0*/  LEA R6, P1, R5, R10.reuse, 0x1 ;  /* 0x0000000a05067211 */ /* 0x080fe400078208ff */
[-C--:B------:R-:W-:Y:S02]  /*01b0*/  LEA R8, P2, R9, R10.reuse, 0x1 ;  /* 0x0000000a09087211 */ /* 0x080fe400078408ff */
[----:B------:R-:W-:Y:S02]  /*01c0*/  LEA R10, P3, R11, R10, 0x1 ;  /* 0x0000000a0b0a7211 */ /* 0x000fe400078608ff */
[----:B------:R-:W-:-:S02]  /*01d0*/  LEA.HI.X.SX32 R3, R4, R12, 0x1, P0 ;  /* 0x0000000c04037211 */ /* 0x000fc400000f0eff */
[-C--:B------:R-:W-:Y:S02]  /*01e0*/  LEA.HI.X.SX32 R9, R9, R12.reuse, 0x1, P2 ;  /* 0x0000000c09097211 */ /* 0x080fe400010f0eff */
[-C--:B------:R-:W-:Y:S02]  /*01f0*/  LEA.HI.X.SX32 R7, R5, R12.reuse, 0x1, P1 ;  /* 0x0000000c05077211 */ /* 0x080fe400008f0eff */
[----:B------:R-:W-:Y:S01]  /*0200*/  LEA.HI.X.SX32 R11, R11, R12, 0x1, P3 ;  /* 0x0000000c0b0b7211 */ /* 0x000fe200018f0eff */
[----:B------:R-:W2:Y:S04]  /*0210*/  LDG.E.U16 R3, desc[UR14][R2.64] ;  /* 0x0000000e02037981 */ /* 0x000ea8000c1e1500 */
[----:B------:R-:W3:Y:S04]  /*0220*/  LDG.E.U16 R13, desc[UR14][R8.64] ;  /* 0x0000000e080d7981 */ /* 0x000ee8000c1e1500 */
[----:B------:R0:W4:Y:S04]  /*0230*/  LDG.E.U16 R4, desc[UR14][R6.64] ;  /* 0x0000000e06047981 */ /* 0x000128000c1e1500 */
[----:B------:R1:W5:Y:S01]  /*0240*/  LDG.E.U16 R14, desc[UR14][R10.64] ;  /* 0x0000000e0a0e7981 */ /* 0x000362000c1e1500 */
[----:B------:R-:W1:Y:S01]  /*0250*/  S2UR UR8, SR_CgaCtaId ;  /* 0x00000000000879c3 */ /* 0x000e620000008800 */
[----:B------:R-:W-:Y:S01]  /*0260*/  UIADD3 UR16, UR6, 0x20, URZ ;  /* 0x0000002006107890 */ /* 0x000fe2000fffe03f */
[----:B------:R-:W-:Y:S01]  /*0270*/  SHF.R.S32.HI R12, RZ, 0x6, R0 ;  /* 0x00000006ff0c7819 */ /* 0x000fe20000011400 */
[----:B------:R-:W-:Y:S01]  /*0280*/  IMAD.SHL.U32 R5, R0, 0x2, RZ ;  /* 0x0000000200057824 */ /* 0x000fe200078e00ff */
[----:B------:R-:W-:Y:S01]  /*0290*/  UMOV UR4, 0x400 ;  /* 0x0000040000047882 */ /* 0x000fe20000000000 */
[----:B------:R-:W-:Y:S01]  /*02a0*/  UISETP.GE.AND UP0, UPT, UR16, 0x1, UPT ;  /* 0x000000011000788c */ /* 0x000fe2000bf06270 */
[----:B------:R-:W-:Y:S01]  /*02b0*/  SGXT R12, R12, 0x1 ;  /* 0x000000010c0c781a */ /* 0x000fe20000000200 */
[----:B------:R-:W-:Y:S01]  /*02c0*/  IMAD.MOV.U32 R24, RZ, RZ, -0x800000 ;  /* 0xff800000ff187424 */ /* 0x000fe200078e00ff */
[----:B0-----:R-:W-:Y:S01]  /*02d0*/  MOV R7, 0x3f800000 ;  /* 0x3f80000000077802 */ /* 0x001fe20000000f00 */
[----:B------:R-:W-:Y:S01]  /*02e0*/  IMAD.MOV.U32 R6, RZ, RZ, 0x3f800000 ;  /* 0x3f800000ff067424 */ /* 0x000fe200078e00ff */
[----:B------:R-:W-:Y:S01]  /*02f0*/  LOP3.LUT R12, R12, 0x90, RZ, 0xc0, !PT ;  /* 0x000000900c0c7812 */ /* 0x000fe200078ec0ff */
[----:B------:R-:W-:Y:S01]  /*0300*/  IMAD.MOV.U32 R25, RZ, RZ, -0x800000 ;  /* 0xff800000ff197424 */ /* 0x000fe200078e00ff */
[----:B------:R-:W-:-:S02]  /*0310*/  PLOP3.LUT P0, PT, PT, PT, UP0, 0x80, 0x0 ;  /* 0x000000000000781c */ /* 0x000fc40003f0f008 */
[----:B------:R-:W-:Y:S02]  /*0320*/  CS2R R8, SRZ ;  /* 0x0000000000087805 */ /* 0x000fe4000001ff00 */
[----:B------:R-:W-:Y:S02]  /*0330*/  LOP3.LUT R28, R12, 0x7e, R5, 0x78, !PT ;  /* 0x0000007e0c1c7812 */ /* 0x000fe400078e7805 */
[----:B-1----:R-:W-:Y:S01]  /*0340*/  CS2R R10, SRZ ;  /* 0x00000000000a7805 */ /* 0x002fe2000001ff00 */
[C---:B------:R-:W-:Y:S01]  /*0350*/  IMAD.SHL.U32 R2, R0.reuse, 0x40, RZ ;  /* 0x0000004000027824 */ /* 0x040fe200078e00ff */
[----:B------:R-:W-:Y:S02]  /*0360*/  LOP3.LUT R16, R0, 0x10, RZ, 0xc0, !PT ;  /* 0x0000001000107812 */ /* 0x000fe400078ec0ff */
[----:B------:R-:W-:Y:S01]  /*0370*/  LOP3.LUT R15, R28, 0x20, RZ, 0x3c, !PT ;  /* 0x000000201c0f7812 */ /* 0x000fe200078e3cff */
[----:B------:R-:W-:-:S09]  /*0380*/  ULEA UR8, UR8, UR4, 0x18 ;  /* 0x0000000408087291 */ /* 0x000fd2000f8ec03f */
[----:B--2---:R0:W-:Y:S04]  /*0390*/  STS.U16 [R28+UR8], R3 ;  /* 0x000000031c007988 */ /* 0x0041e80008000408 */
[----:B---3--:R1:W-:Y:S04]  /*03a0*/  STS.U16 [R28+UR8+0x200], R13 ;  /* 0x0002000d1c007988 */ /* 0x0083e80008000408 */
[----:B----4-:R2:W-:Y:S01]  /*03b0*/  STS.U16 [R15+UR8+0x100], R4 ;  /* 0x000100040f007988 */ /* 0x0105e20008000408 */
[----:B0-----:R-:W-:-:S03]  /*03c0*/  LOP3.LUT R3, R0, 0x20, RZ, 0xc0, !PT ;  /* 0x0000002000037812 */ /* 0x001fc600078ec0ff */
[----:B-----5:R0:W-:Y:S01]  /*03d0*/  STS.U16 [R15+UR8+0x300], R14 ;  /* 0x0003000e0f007988 */ /* 0x0201e20008000408 */
[----:B-1----:R-:W-:Y:S02]  /*03e0*/  CS2R R12, SRZ ;  /* 0x00000000000c7805 */ /* 0x002fe4000001ff00 */
[----:B--2---:R-:W-:Y:S02]  /*03f0*/  SHF.L.U32 R4, R0, 0x3, RZ ;  /* 0x0000000300047819 */ /* 0x004fe400000006ff */
[----:B0-----:R-:W-:Y:S01]  /*0400*/  CS2R R14, SRZ ;  /* 0x00000000000e7805 */ /* 0x001fe2000001ff00 */
[----:B------:R-:W-:Y:S06]  /*0410*/  @!P0 BRA `(.L_x_0) ;  /* 0x0000000c007c8947 */ /* 0x000fec0003800000 */
[----:B------:R-:W-:Y:S01]  /*0420*/  LOP3.LUT R7, R5, 0x10, RZ, 0xc0, !PT ;  /* 0x0000001005077812 */ /* 0x000fe200078ec0ff */
[----:B------:R-:W0:Y:S01]  /*0430*/  LDC R12, c[0x0][0x268] ;  /* 0x00009a00ff0c7b82 */ /* 0x000e220000000800 */
[----:B------:R-:W-:Y:S01]  /*0440*/  LOP3.LUT R6, R2, 0x1c0, RZ, 0xc0, !PT ;  /* 0x000001c002067812 */ /* 0x000fe200078ec0ff */
[----:B------:R-:W-:Y:S01]  /*0450*/  ULDC.64 UR10, c[0x0][0x250] ;  /* 0x00009400000a7ab9 */ /* 0x000fe20000000a00 */
[--C-:B------:R-:W-:Y:S01]  /*0460*/  LOP3.LUT R7, R7, 0x20, R0.reuse, 0xf8, !PT ;  /* 0x0000002007077812 */ /* 0x100fe200078ef800 */
[----:B------:R-:W-:Y:S01]  /*0470*/  UIMAD UR4, UR9, UR10, URZ ;  /* 0x0000000a090472a4 */ /* 0x000fe2000f8e023f */
[----:B------:R-:W-:Y:S01]  /*0480*/  SHF.R.U32.HI R8, RZ, 0x2, R0 ;  /* 0x00000002ff087819 */ /* 0x000fe20000011600 */
[----:B------:R-:W-:Y:S01]  /*0490*/  VIADD R9, R6, UR8 ;  /* 0x0000000806097c36 */ /* 0x000fe20008000000 */
[----:B------:R-:W-:Y:S01]  /*04a0*/  LOP3.LUT R7, R7, 0x30, R4, 0x78, !PT ;  /* 0x0000003007077812 */ /* 0x000fe200078e7804 */
[----:B------:R-:W-:Y:S01]  /*04b0*/  ULDC UR5, c[0x0][0x258] ;  /* 0x0000960000057ab9 */ /* 0x000fe20000000800 */
[----:B------:R-:W-:Y:S01]  /*04c0*/  SHF.R.U32.HI R3, RZ, 0x1, R3 ;  /* 0x00000001ff037819 */ /* 0x000fe20000011603 */
[----:B------:R-:W-:Y:S01]  /*04d0*/  IMAD R6, R16, 0x20, R9 ;  /* 0x0000002010067824 */ /* 0x000fe200078e0209 */
[----:B------:R-:W-:Y:S01]  /*04e0*/  SGXT.U32 R4, R8, 0x3 ;  /* 0x000000030804781a */ /* 0x000fe20000000000 */
[----:B------:R-:W-:Y:S01]  /*04f0*/  ULDC.64 UR12, c[0x0][0x260] ;  /* 0x00009800000c7ab9 */ /* 0x000fe20000000a00 */
[----:B------:R-:W-:Y:S01]  /*0500*/  SHF.R.S32.HI R8, RZ, 0x2, R0 ;  /* 0x00000002ff087819 */ /* 0x000fe20000011400 */
[----:B------:R-:W-:Y:S01]  /*0510*/  ULDC.64 UR18, c[0x0][0x218] ;  /* 0x0000860000127ab9 */ /* 0x000fe20000000a00 */
[----:B------:R-:W-:Y:S01]  /*0520*/  LOP3.LUT R3, R3, UR6, R4, 0xfe, !PT ;  /* 0x0000000603037c12 */ /* 0x000fe2000f8efe04 */
[----:B------:R-:W-:Y:S01]  /*0530*/  UIMAD UR6, UR9, UR12, URZ ;  /* 0x0000000c090672a4 */ /* 0x000fe2000f8e023f */
[----:B------:R-:W-:Y:S01]  /*0540*/  IADD3 R4, R7, R6, RZ ;  /* 0x0000000607047210 */ /* 0x000fe20007ffe0ff */
[----:B------:R-:W-:Y:S01]  /*0550*/  ULDC.64 UR20, c[0x0][0x220] ;  /* 0x0000880000147ab9 */ /* 0x000fe20000000a00 */
[----:B------:R-:W-:Y:S01]  /*0560*/  LOP3.LUT R6, R0, 0xf, RZ, 0xc0, !PT ;  /* 0x0000000f00067812 */ /* 0x000fe200078ec0ff */
[----:B------:R-:W-:Y:S01]  /*0570*/  USHF.L.U32 UR7, UR6, 0x1, URZ ;  /* 0x0000000106077899 */ /* 0x000fe2000800063f */
[----:B------:R-:W-:Y:S01]  /*0580*/  SGXT R8, R8, 0x1 ;  /* 0x000000010808781a */ /* 0x000fe20000000200 */
[----:B------:R-:W-:Y:S01]  /*0590*/  IMAD.U32 R15, RZ, RZ, UR11 ;  /* 0x0000000bff0f7e24 */ /* 0x000fe2000f8e00ff */
[----:B------:R-:W-:Y:S01]  /*05a0*/  LOP3.LUT R2, R0, 0x3, RZ, 0xc0, !PT ;  /* 0x0000000300027812 */ /* 0x000fe200078ec0ff */
[----:B------:R-:W-:Y:S01]  /*05b0*/  IMAD R7, R6, UR5, RZ ;  /* 0x0000000506077c24 */ /* 0x000fe2000f8e02ff */
[----:B------:R-:W-:Y:S01]  /*05c0*/  LOP3.LUT R8, R8, 0x90, RZ, 0xc0, !PT ;  /* 0x0000009008087812 */ /* 0x000fe200078ec0ff */
[----:B------:R-:W-:Y:S01]  /*05d0*/  USHF.L.U32 UR5, UR4, 0x1, URZ ;  /* 0x0000000104057899 */ /* 0x000fe2000800063f */
[----:B------:R-:W-:Y:S01]  /*05e0*/  LEA R11, R2, UR8, 0x5 ;  /* 0x00000008020b7c11 */ /* 0x000fe2000f8e28ff */
[----:B------:R-:W-:Y:S01]  /*05f0*/  IMAD R6, R6, UR13, RZ ;  /* 0x0000000d06067c24 */ /* 0x000fe2000f8e02ff */
[----:B------:R-:W-:Y:S01]  /*0600*/  LOP3.LUT R10, R8, 0x10, R5, 0x78, !PT ;  /* 0x00000010080a7812 */ /* 0x000fe200078e7805 */
[----:B------:R-:W-:Y:S01]  /*0610*/  IMAD.MOV.U32 R34, RZ, RZ, -0x800000 ;  /* 0xff800000ff227424 */ /* 0x000fe200078e00ff */
[----:B------:R-:W-:Y:S01]  /*0620*/  SHF.R.U32.HI R8, RZ, 0x4, R0 ;  /* 0x00000004ff087819 */ /* 0x000fe20000011600 */
[C---:B------:R-:W-:Y:S01]  /*0630*/  IMAD.SHL.U32 R0, R7.reuse, 0x2, RZ ;  /* 0x0000000207007824 */ /* 0x040fe200078e00ff */
[----:B------:R-:W-:Y:S01]  /*0640*/  MOV R30, UR7 ;  /* 0x00000007001e7c02 */ /* 0x000fe20008000f00 */
[----:B------:R-:W-:Y:S01]  /*0650*/  IMAD.U32 R39, RZ, RZ, UR5 ;  /* 0x00000005ff277e24 */ /* 0x000fe2000f8e00ff */
[----:B------:R-:W-:Y:S01]  /*0660*/  UIMAD.WIDE UR4, UR4, 0x2, URZ ;  /* 0x00000002040478a5 */ /* 0x000fe2000f8e023f */
[----:B------:R-:W-:Y:S01]  /*0670*/  IMAD.SHL.U32 R5, R6, 0x2, RZ ;  /* 0x0000000206057824 */ /* 0x000fe200078e00ff */
[----:B------:R-:W-:Y:S01]  /*0680*/  UIMAD.WIDE UR6, UR6, 0x2, URZ ;  /* 0x00000002060678a5 */ /* 0x000fe2000f8e023f */
[----:B------:R-:W-:Y:S01]  /*0690*/  IMAD R11, R16, 0x10, R11 ;  /* 0x00000010100b7824 */ /* 0x000fe200078e020b */
[----:B------:R-:W-:Y:S01]  /*06a0*/  IADD3 R39, P0, P1, R0, UR18, R39 ;  /* 0x0000001200277c10 */ /* 0x000fe2000f91e027 */
[----:B------:R-:W-:Y:S01]  /*06b0*/  IMAD.HI R7, R7, 0x2, RZ ;  /* 0x0000000207077827 */ /* 0x000fe200078e02ff */
[----:B------:R-:W-:Y:S01]  /*06c0*/  SGXT.U32 R0, R8, 0x3 ;  /* 0x000000030800781a */ /* 0x000fe20000000000 */
[----:B------:R-:W-:Y:S01]  /*06d0*/  UMOV UR4, URZ ;  /* 0x0000003f00047c82 */ /* 0x000fe20008000000 */
[----:B------:R-:W-:Y:S01]  /*06e0*/  IADD3 R30, P2, P3, R5, UR20, R30 ;  /* 0x00000014051e7c10 */ /* 0x000fe2000fb5e01e */
[----:B------:R-:W-:Y:S01]  /*06f0*/  IMAD.HI R8, R6, 0x2, RZ ;  /* 0x0000000206087827 */ /* 0x000fe200078e02ff */
[----:B------:R-:W-:Y:S01]  /*0700*/  IADD3 R5, R10, R11, RZ ;  /* 0x0000000b0a057210 */ /* 0x000fe20007ffe0ff */
[----:B------:R-:W-:Y:S01]  /*0710*/  UMOV UR6, URZ ;  /* 0x0000003f00067c82 */ /* 0x000fe20008000000 */
[----:B------:R-:W-:Y:S01]  /*0720*/  MOV R35, 0xff800000 ;  /* 0xff80000000237802 */ /* 0x000fe20000000f00 */
[C---:B------:R-:W-:Y:S01]  /*0730*/  IMAD R6, R0.reuse, UR11, RZ ;  /* 0x0000000b00067c24 */ /* 0x040fe2000f8e02ff */
[----:B------:R-:W-:Y:S01]  /*0740*/  ULDC UR10, c[0x0][0x238] ;  /* 0x00008e00000a7ab9 */ /* 0x000fe20000000800 */
[----:B0-----:R-:W-:-:S02]  /*0750*/  IMAD R9, R0, R12, RZ ;  /* 0x0000000c00097224 */ /* 0x001fc400078e02ff */
[----:B------:R-:W-:Y:S01]  /*0760*/  IMAD.U32 R0, RZ, RZ, UR5 ;  /* 0x00000005ff007e24 */ /* 0x000fe2000f8e00ff */
[----:B------:R-:W-:Y:S01]  /*0770*/  UMOV UR5, URZ ;  /* 0x0000003f00057c82 */ /* 0x000fe20008000000 */
[----:B------:R-:W-:Y:S01]  /*0780*/  IMAD.U32 R13, RZ, RZ, UR7 ;  /* 0x00000007ff0d7e24 */ /* 0x000fe2000f8e00ff */
[----:B------:R-:W-:Y:S02]  /*0790*/  UMOV UR7, URZ ;  /* 0x0000003f00077c82 */ /* 0x000fe40008000000 */
[----:B------:R-:W-:Y:S01]  /*07a0*/  IADD3.X R11, R7, UR19, R0, P0, P1 ;  /* 0x00000013070b7c10 */ /* 0x000fe200087e2400 */
[----:B------:R-:W-:Y:S01]  /*07b0*/  IMAD R0, R15, 0x8, R6 ;  /* 0x000000080f007824 */ /* 0x000fe200078e0206 */
[----:B------:R-:W-:Y:S01]  /*07c0*/  IADD3.X R8, R8, UR21, R13, P2, P3 ;  /* 0x0000001508087c10 */ /* 0x000fe200097e640d */
[----:B------:R-:W-:Y:S01]  /*07d0*/  IMAD R7, R12, 0x8, R9 ;  /* 0x000000080c077824 */ /* 0x000fe200078e0209 */
[----:B------:R-:W-:Y:S02]  /*07e0*/  LEA R32, P2, R9, R30, 0x1 ;  /* 0x0000001e09207211 */ /* 0x000fe400078408ff */
[----:B------:R-:W-:-:S02]  /*07f0*/  CS2R R12, SRZ ;  /* 0x00000000000c7805 */ /* 0x000fc4000001ff00 */
[-C--:B------:R-:W-:Y:S02]  /*0800*/  LEA R42, P0, R6, R39.reuse, 0x1 ;  /* 0x00000027062a7211 */ /* 0x080fe400078008ff */
[----:B------:R-:W-:Y:S02]  /*0810*/  CS2R R14, SRZ ;  /* 0x00000000000e7805 */ /* 0x000fe4000001ff00 */
[----:B------:R-:W-:Y:S02]  /*0820*/  LEA R38, P1, R0, R39, 0x1 ;  /* 0x0000002700267211 */ /* 0x000fe400078208ff */
[----:B------:R-:W-:Y:S02]  /*0830*/  LEA R30, P3, R7, R30, 0x1 ;  /* 0x0000001e071e7211 */ /* 0x000fe400078608ff */
[-C--:B------:R-:W-:Y:S01]  /*0840*/  LEA.HI.X.SX32 R43, R6, R11.reuse, 0x1, P0 ;  /* 0x0000000b062b7211 */ /* 0x080fe200000f0eff */
[----:B------:R-:W-:Y:S01]  /*0850*/  IMAD.MOV.U32 R6, RZ, RZ, 0x3f800000 ;  /* 0x3f800000ff067424 */ /* 0x000fe200078e00ff */
[----:B------:R-:W-:-:S02]  /*0860*/  LEA.HI.X.SX32 R39, R0, R11, 0x1, P1 ;  /* 0x0000000b00277211 */ /* 0x000fc400008f0eff */
[----:B------:R-:W-:Y:S02]  /*0870*/  CS2R R10, SRZ ;  /* 0x00000000000a7805 */ /* 0x000fe4000001ff00 */
[-C--:B------:R-:W-:Y:S02]  /*0880*/  LEA.HI.X.SX32 R33, R9, R8.reuse, 0x1, P2 ;  /* 0x0000000809217211 */ /* 0x080fe400010f0eff */
[----:B------:R-:W-:Y:S01]  /*0890*/  LEA.HI.X.SX32 R31, R7, R8, 0x1, P3 ;  /* 0x00000008071f7211 */ /* 0x000fe200018f0eff */
[----:B------:R-:W-:Y:S01]  /*08a0*/  IMAD.MOV.U32 R7, RZ, RZ, 0x3f800000 ;  /* 0x3f800000ff077424 */ /* 0x000fe200078e00ff */
[----:B------:R-:W-:Y:S02]  /*08b0*/  CS2R R8, SRZ ;  /* 0x0000000000087805 */ /* 0x000fe4000001ff00 */
[----:B------:R-:W-:-:S07]  /*08c0*/  LOP3.LUT R0, R3, 0x8, RZ, 0xfc, !PT ;  /* 0x0000000803007812 */ /* 0x000fce00078efcff */
.L_x_1:
[----:B------:R-:W-:Y:S01]  /*08d0*/  MOV R19, UR4 ;  /* 0x0000000400137c02 */ /* 0x000fe20008000f00 */
[----:B------:R-:W-:-:S04]  /*08e0*/  IMAD.U32 R17, RZ, RZ, UR4 ;  /* 0x00000004ff117e24 */ /* 0x000fc8000f8e00ff */
[----:B------:R-:W-:-:S04]  /*08f0*/  IMAD.WIDE R16, R17, 0x2, R42 ;  /* 0x0000000211107825 */ /* 0x000fc800078e022a */
[----:B------:R-:W-:Y:S01]  /*0900*/  IMAD.WIDE R18, R19, 0x2, R38 ;  /* 0x0000000213127825 */ /* 0x000fe200078e0226 */
[----:B------:R-:W2:Y:S04]  /*0910*/  LDG.E.U16 R45, desc[UR14][R16.64] ;  /* 0x0000000e102d7981 */ /* 0x000ea8000c1e1500 */
[----:B------:R-:W3:Y:S01]  /*0920*/  LDG.E.U16 R44, desc[UR14][R18.64] ;  /* 0x0000000e122c7981 */ /* 0x000ee2000c1e1500 */
[----:B------:R-:W-:Y:S02]  /*0930*/  IMAD.U32 R37, RZ, RZ, UR5 ;  /* 0x00000005ff257e24 */ /* 0x000fe4000f8e00ff */
[----:B------:R-:W-:Y:S01]  /*0940*/  IMAD.U32 R41, RZ, RZ, UR5 ;  /* 0x00000005ff297e24 */ /* 0x000fe2000f8e00ff */
[----:B------:R-:W-:Y:S01]  /*0950*/  BAR.SYNC.DEFER_BLOCKING 0x0 ;  /* 0x0000000000007b1d */ /* 0x000fe20000010000 */
[----:B------:R-:W-:-:S04]  /*0960*/  IMAD.WIDE R36, R37, 0x2, R32 ;  /* 0x0000000225247825 */ /* 0x000fc800078e0220 */
[----:B------:R-:W-:Y:S01]  /*0970*/  IMAD.WIDE R40, R41, 0x2, R30 ;  /* 0x0000000229287825 */ /* 0x000fe200078e021e */
[----:B--2---:R-:W-:Y:S04]  /*0980*/  STS.U16 [R28+UR8+0x400], R45 ;  /* 0x0004002d1c007988 */ /* 0x004fe80008000408 */
[----:B---3--:R-:W-:Y:S01]  /*0990*/  STS.U16 [R28+UR8+0x500], R44 ;  /* 0x0005002c1c007988 */ /* 0x008fe20008000408 */
[----:B------:R-:W-:Y:S06]  /*09a0*/  BAR.SYNC.DEFER_BLOCKING 0x0 ;  /* 0x0000000000007b1d */ /* 0x000fec0000010000 */
[----:B------:R0:W2:Y:S04]  /*09b0*/  LDG.E.U16 R37, desc[UR14][R36.64] ;  /* 0x0000000e24257981 */ /* 0x0000a8000c1e1500 */
[----:B------:R1:W3:Y:S01]  /*09c0*/  LDG.E.U16 R41, desc[UR14][R40.64] ;  /* 0x0000000e28297981 */ /* 0x0002e2000c1e1500 */
[----:B------:R-:W-:-:S02]  /*09d0*/  ULEA UR5, UR13, UR5, 0x4 ;  /* 0x000000050d057291 */ /* 0x000fc4000f8e203f */
[----:B------:R-:W-:Y:S01]  /*09e0*/  ULEA UR4, UR11, UR4, 0x4 ;  /* 0x000000040b047291 */ /* 0x000fe2000f8e203f */
[----:B------:R-:W-:Y:S04]  /*09f0*/  LDSM.16.MT88.4 R16, [R4] ;  /* 0x000000000410783b */ /* 0x000fe80000004200 */
[----:B------:R-:W4:Y:S01]  /*0a00*/  LDSM.16.M88.4 R20, [R5+0x400] ;  /* 0x000400000514783b */ /* 0x000f220000000200 */
[----:B------:R-:W-:Y:S01]  /*0a10*/  BAR.SYNC.DEFER_BLOCKING 0x0 ;  /* 0x0000000000007b1d */ /* 0x000fe20000010000 */
[C---:B----4-:R-:W-:Y:S06]  /*0a20*/  HMMA.16816.F32.BF16 R24, R16.reuse, R20, RZ ;  /* 0x000000141018723c */ /* 0x050fec00000418ff */
[----:B------:R-:W-:Y:S01]  /*0a30*/  HMMA.16816.F32.BF16 R16, R16, R22, RZ ;  /* 0x000000161010723c */ /* 0x000fe200000418ff */
[----:B------:R-:W-:Y:S01]  /*0a40*/  LEA R20, P0, R2, UR6, 0x1 ;  /* 0x0000000602147c11 */ /* 0x000fe2000f8008ff */
[----:B------:R-:W-:-:S03]  /*0a50*/  UIADD3 UR6, UP0, UR6, 0x10, URZ ;  /* 0x0000001006067890 */ /* 0x000fc6000ff1e03f */
[CC--:B------:R-:W-:Y:S02]  /*0a60*/  ISETP.GT.U32.AND P2, PT, R20.reuse, R3.reuse, PT ;  /* 0x000000031400720c */ /* 0x0c0fe40003f44070 */
[C---:B------:R-:W-:Y:S01]  /*0a70*/  IADD3 R22, P1, R20.reuse, 0x8, RZ ;  /* 0x0000000814167810 */ /* 0x040fe20007f3e0ff */
[----:B------:R-:W-:Y:S01]  /*0a80*/  IMAD.X R23, RZ, RZ, UR7, P0 ;  /* 0x00000007ff177e24 */ /* 0x000fe200080e06ff */
[-C--:B------:R-:W-:Y:S01]  /*0a90*/  ISETP.GE.U32.AND P3, PT, R20, R3.reuse, PT ;  /* 0x000000031400720c */ /* 0x080fe20003f66070 */
[----:B------:R-:W-:Y:S01]  /*0aa0*/  UIADD3.X UR7, URZ, UR7, URZ, UP0, !UPT ;  /* 0x000000073f077290 */ /* 0x000fe200087fe43f */
[----:B------:R-:W-:Y:S01]  /*0ab0*/  ISETP.GT.U32.AND P0, PT, R22, R3, PT ;  /* 0x000000031600720c */ /* 0x000fe20003f04070 */
[----:B------:R-:W-:Y:S01]  /*0ac0*/  UISETP.GE.U32.AND UP0, UPT, UR6, UR16, UPT ;  /* 0x000000100600728c */ /* 0x000fe2000bf06070 */
[----:B------:R-:W-:Y:S02]  /*0ad0*/  IADD3.X R21, RZ, R23, RZ, P1, !PT ;  /* 0x00000017ff157210 */ /* 0x000fe40000ffe4ff */
[C---:B------:R-:W-:Y:S01]  /*0ae0*/  IADD3 R22, P5, R20.reuse, 0x9, RZ ;  /* 0x0000000914167810 */ /* 0x040fe20007fbe0ff */
[----:B------:R-:W-:Y:S01]  /*0af0*/  UISETP.GE.U32.AND.EX UP0, UPT, UR7, URZ, UPT, UP0 ;  /* 0x0000003f0700728c */ /* 0x000fe2000bf06100 */
[CC--:B------:R-:W-:Y:S01]  /*0b00*/  ISETP.GT.U32.AND P4, PT, R20.reuse, R0.reuse, PT ;  /* 0x000000001400720c */ /* 0x0c0fe20003f84070 */
[----:B------:R-:W-:Y:S01]  /*0b10*/  FMUL R25, R25, UR10 ;  /* 0x0000000a19197c20 */ /* 0x000fe20008400000 */
[----:B------:R-:W-:Y:S01]  /*0b20*/  ISETP.GE.U32.AND P1, PT, R20, R0, PT ;  /* 0x000000001400720c */ /* 0x000fe20003f26070 */
[----:B------:R-:W-:Y:S01]  /*0b30*/  IMAD.X R20, RZ, RZ, R23, P5 ;  /* 0x000000ffff147224 */ /* 0x000fe200028e0617 */
[C---:B------:R-:W-:Y:S01]  /*0b40*/  ISETP.GT.U32.AND.EX P2, PT, R23.reuse, RZ, PT, P2 ;  /* 0x000000ff1700720c */ /* 0x040fe20003f44120 */
[----:B------:R-:W-:Y:S01]  /*0b50*/  FMUL R26, R26, UR10 ;  /* 0x0000000a1a1a7c20 */ /* 0x000fe20008400000 */
[----:B------:R-:W-:Y:S01]  /*0b60*/  ISETP.GE.U32.AND.EX P3, PT, R23, RZ, PT, P3 ;  /* 0x000000ff1700720c */ /* 0x000fe20003f66130 */
[----:B------:R-:W-:Y:S01]  /*0b70*/  FMUL R27, R27, UR10 ;  /* 0x0000000a1b1b7c20 */ /* 0x000fe20008400000 */
[----:B------:R-:W-:Y:S01]  /*0b80*/  ISETP.GT.U32.AND.EX P4, PT, R23, RZ, PT, P4 ;  /* 0x000000ff1700720c */ /* 0x000fe20003f84140 */
[----:B------:R-:W-:Y:S01]  /*0b90*/  FMUL R17, R17, UR10 ;  /* 0x0000000a11117c20 */ /* 0x000fe20008400000 */
[----:B------:R-:W-:Y:S01]  /*0ba0*/  ISETP.GE.U32.AND.EX P1, PT, R23, RZ, PT, P1 ;  /* 0x000000ff1700720c */ /* 0x000fe20003f26110 */
[----:B------:R-:W-:Y:S01]  /*0bb0*/  FMUL R23, R16, UR10 ;  /* 0x0000000a10177c20 */ /* 0x000fe20008400000 */
[----:B------:R-:W-:Y:S01]  /*0bc0*/  ISETP.GT.U32.AND.EX P0, PT, R21, RZ, PT, P0 ;  /* 0x000000ff1500720c */ /* 0x000fe20003f04100 */
[----:B------:R-:W-:Y:S01]  /*0bd0*/  FMUL R21, R24, UR10 ;  /* 0x0000000a18157c20 */ /* 0x000fe20008400000 */
[----:B------:R-:W-:Y:S01]  /*0be0*/  ISETP.GT.U32.AND P5, PT, R22, R3, PT ;  /* 0x000000031600720c */ /* 0x000fe20003fa4070 */
[----:B------:R-:W-:Y:S01]  /*0bf0*/  FMUL R19, R19, UR10 ;  /* 0x0000000a13137c20 */ /* 0x000fe20008400000 */
[----:B------:R-:W-:-:S02]  /*0c00*/  FSEL R23, R23, -INF , !P0 ;  /* 0xff80000017177808 */ /* 0x000fc40004000000 */
[----:B------:R-:W-:Y:S01]  /*0c10*/  ISETP.GT.U32.AND P0, PT, R22, R0, PT ;  /* 0x000000001600720c */ /* 0x000fe20003f04070 */
[----:B------:R-:W-:Y:S01]  /*0c20*/  FMUL R22, R18, UR10 ;  /* 0x0000000a12167c20 */ /* 0x000fe20008400000 */
[----:B------:R-:W-:Y:S02]  /*0c30*/  FSEL R21, R21, -INF , !P2 ;  /* 0xff80000015157808 */ /* 0x000fe40005000000 */
[----:B------:R-:W-:Y:S02]  /*0c40*/  FSEL R16, R25, -INF , !P3 ;  /* 0xff80000019107808 */ /* 0x000fe40005800000 */
[C---:B------:R-:W-:Y:S02]  /*0c50*/  ISETP.GT.U32.AND.EX P3, PT, R20.reuse, RZ, PT, P5 ;  /* 0x000000ff1400720c */ /* 0x040fe40003f64150 */
[----:B------:R-:W-:Y:S02]  /*0c60*/  ISETP.GT.U32.AND.EX P0, PT, R20, RZ, PT, P0 ;  /* 0x000000ff1400720c */ /* 0x000fe40003f04100 */
[----:B------:R-:W-:-:S02]  /*0c70*/  FMNMX R24, R21, R16, !PT ;  /* 0x0000001015187209 */ /* 0x000fc40007800000 */
[----:B------:R-:W-:Y:S02]  /*0c80*/  FSEL R18, R26, -INF , !P4 ;  /* 0xff8000001a127808 */ /* 0x000fe40006000000 */
[----:B------:R-:W-:Y:S02]  /*0c90*/  FSEL R20, R27, -INF , !P1 ;  /* 0xff8000001b147808 */ /* 0x000fe40004800000 */
[----:B------:R-:W-:Y:S02]  /*0ca0*/  FSEL R17, R17, -INF , !P3 ;  /* 0xff80000011117808 */ /* 0x000fe40005800000 */
[----:B------:R-:W-:Y:S02]  /*0cb0*/  FMNMX R24, R23, R24, !PT ;  /* 0x0000001817187209 */ /* 0x000fe40007800000 */
[----:B------:R-:W-:Y:S02]  /*0cc0*/  FSEL R26, R22, -INF , !P2 ;  /* 0xff800000161a7808 */ /* 0x000fe40005000000 */
[----:B------:R-:W-:-:S02]  /*0cd0*/  FMNMX R27, R18, R20, !PT ;  /* 0x00000014121b7209 */ /* 0x000fc40007800000 */
[----:B------:R-:W-:Y:S02]  /*0ce0*/  FMNMX R24, R17, R24, !PT ;  /* 0x0000001811187209 */ /* 0x000fe40007800000 */
[----:B------:R-:W-:Y:S02]  /*0cf0*/  FSEL R22, R19, -INF , !P0 ;  /* 0xff80000013167808 */ /* 0x000fe40004000000 */
[----:B------:R-:W-:Y:S01]  /*0d00*/  FMNMX R27, R26, R27, !PT ;  /* 0x0000001b1a1b7209 */ /* 0x000fe20007800000 */
[----:B------:R-:W4:Y:S01]  /*0d10*/  SHFL.BFLY PT, R25, R24, 0x2, 0x1f ;  /* 0x0c401f0018197f89 */ /* 0x000f2200000e0000 */
[----:B------:R-:W-:Y:S02]  /*0d20*/  PLOP3.LUT P0, PT, PT, PT, UP0, 0x80, 0x0 ;  /* 0x000000000000781c */ /* 0x000fe40003f0f008 */
[----:B------:R-:W-:-:S05]  /*0d30*/  FMNMX R27, R22, R27, !PT ;  /* 0x0000001b161b7209 */ /* 0x000fca0007800000 */
[----:B0-----:R-:W0:Y:S01]  /*0d40*/  SHFL.BFLY PT, R36, R27, 0x2, 0x1f ;  /* 0x0c401f001b247f89 */ /* 0x001e2200000e0000 */
[----:B----4-:R-:W-:-:S05]  /*0d50*/  FMNMX R25, R24, R25, !PT ;  /* 0x0000001918197209 */ /* 0x010fca0007800000 */
[----:B------:R-:W4:Y:S01]  /*0d60*/  SHFL.BFLY PT, R24, R25, 0x1, 0x1f ;  /* 0x0c201f0019187f89 */ /* 0x000f2200000e0000 */
[----:B0-----:R-:W-:-:S05]  /*0d70*/  FMNMX R36, R27, R36, !PT ;  /* 0x000000241b247209 */ /* 0x001fca0007800000 */
[----:B------:R-:W0:Y:S01]  /*0d80*/  SHFL.BFLY PT, R19, R36, 0x1, 0x1f ;  /* 0x0c201f0024137f89 */ /* 0x000e2200000e0000 */
[----:B----4-:R-:W-:-:S04]  /*0d90*/  FMNMX R24, R25, R24, !PT ;  /* 0x0000001819187209 */ /* 0x010fc80007800000 */
[----:B------:R-:W-:Y:S02]  /*0da0*/  FMNMX R24, R24, R35, !PT ;  /* 0x0000002318187209 */ /* 0x000fe40007800000 */
[----:B0-----:R-:W-:-:S03]  /*0db0*/  FMNMX R19, R36, R19, !PT ;  /* 0x0000001324137209 */ /* 0x001fc60007800000 */
[--C-:B------:R-:W-:Y:S01]  /*0dc0*/  FADD R21, R21, -R24.reuse ;  /* 0x8000001815157221 */ /* 0x100fe20000000000 */
[--C-:B------:R-:W-:Y:S01]  /*0dd0*/  FADD R23, R23, -R24.reuse ;  /* 0x8000001817177221 */ /* 0x100fe20000000000 */
[----:B------:R-:W-:Y:S01]  /*0de0*/  FMNMX R25, R19, R34, !PT ;  /* 0x0000002213197209 */ /* 0x000fe20007800000 */
[--C-:B------:R-:W-:Y:S01]  /*0df0*/  FADD R19, R17, -R24.reuse ;  /* 0x8000001811137221 */ /* 0x100fe20000000000 */
[----:B-1----:R-:W-:Y:S01]  /*0e00*/  FMUL R40, R21, 1.4426950216293334961 ;  /* 0x3fb8aa3b15287820 */ /* 0x002fe20000400000 */
[----:B------:R-:W-:Y:S01]  /*0e10*/  FADD R21, R16, -R24 ;  /* 0x8000001810157221 */ /* 0x000fe20000000000 */
[----:B------:R-:W-:Y:S01]  /*0e20*/  FMUL R36, R23, 1.4426950216293334961 ;  /* 0x3fb8aa3b17247820 */ /* 0x000fe20000400000 */
[----:B------:R-:W-:Y:S01]  /*0e30*/  FMUL R44, R19, 1.4426950216293334961 ;  /* 0x3fb8aa3b132c7820 */ /* 0x000fe20000400000 */
[--C-:B------:R-:W-:Y:S01]  /*0e40*/  FADD R19, R18, -R25.reuse ;  /* 0x8000001912137221 */ /* 0x100fe20000000000 */
[----:B------:R-:W-:Y:S01]  /*0e50*/  FMUL R21, R21, 1.4426950216293334961 ;  /* 0x3fb8aa3b15157820 */ /* 0x000fe20000400000 */
[--C-:B------:R-:W-:Y:S01]  /*0e60*/  FADD R26, R26, -R25.reuse ;  /* 0x800000191a1a7221 */ /* 0x100fe20000000000 */
[----:B------:R-:W-:Y:S01]  /*0e70*/  MUFU.EX2 R16, R40 ;  /* 0x0000002800107308 */ /* 0x000fe20000000800 */
[----:B------:R-:W-:Y:S01]  /*0e80*/  FMUL R27, R19, 1.4426950216293334961 ;  /* 0x3fb8aa3b131b7820 */ /* 0x000fe20000400000 */
[--C-:B------:R-:W-:Y:S01]  /*0e90*/  FADD R19, R20, -R25.reuse ;  /* 0x8000001914137221 */ /* 0x100fe20000000000 */
[----:B------:R-:W-:-:S03]  /*0ea0*/  FADD R22, R22, -R25 ;  /* 0x8000001916167221 */ /* 0x000fc60000000000 */
[----:B------:R-:W-:Y:S01]  /*0eb0*/  FMUL R23, R19, 1.4426950216293334961 ;  /* 0x3fb8aa3b13177820 */ /* 0x000fe20000400000 */
[----:B------:R-:W-:Y:S01]  /*0ec0*/  FMUL R19, R26, 1.4426950216293334961 ;  /* 0x3fb8aa3b1a137820 */ /* 0x000fe20000400000 */
[----:B------:R-:W0:Y:S01]  /*0ed0*/  MUFU.EX2 R21, R21 ;  /* 0x0000001500157308 */ /* 0x000e220000000800 */
[----:B------:R-:W-:-:S07]  /*0ee0*/  FMUL R22, R22, 1.4426950216293334961 ;  /* 0x3fb8aa3b16167820 */ /* 0x000fce0000400000 */
[----:B------:R-:W1:Y:S08]  /*0ef0*/  MUFU.EX2 R17, R36 ;  /* 0x0000002400117308 */ /* 0x000e700000000800 */
[----:B------:R1:W-:Y:S01]  /*0f00*/  MUFU.EX2 R20, R27 ;  /* 0x0000001b00147308 */ /* 0x0003e20000000800 */
[----:B0-----:R-:W-:Y:S01]  /*0f10*/  FADD R26, R16, R21 ;  /* 0x00000015101a7221 */ /* 0x001fe20000000000 */
[----:B------:R-:W-:-:S06]  /*0f20*/  F2FP.BF16.F32.PACK_AB R16, R21, R16 ;  /* 0x000000101510723e */ /* 0x000fcc00000010ff */
[----:B------:R-:W0:Y:S01]  /*0f30*/  MUFU.EX2 R23, R23 ;  /* 0x0000001700177308 */ /* 0x000e220000000800 */
[----:B-1----:R-:W-:-:S07]  /*0f40*/  FADD R27, R17, R26 ;  /* 0x0000001a111b7221 */ /* 0x002fce0000000000 */
[----:B------:R-:W1:Y:S08]  /*0f50*/  MUFU.EX2 R19, R19 ;  /* 0x0000001300137308 */ /* 0x000e700000000800 */
[----:B------:R-:W4:Y:S01]  /*0f60*/  MUFU.EX2 R18, R44 ;  /* 0x0000002c00127308 */ /* 0x000f220000000800 */
[----:B0-----:R-:W-:-:S07]  /*0f70*/  FADD R26, R20, R23 ;  /* 0x00000017141a7221 */ /* 0x001fce0000000000 */
[----:B------:R-:W0:Y:S01]  /*0f80*/  MUFU.EX2 R36, R22 ;  /* 0x0000001600247308 */ /* 0x000e220000000800 */
[----:B-1----:R-:W-:Y:S01]  /*0f90*/  FADD R21, R19, R26 ;  /* 0x0000001a13157221 */ /* 0x002fe20000000000 */
[----:B------:R-:W-:-:S04]  /*0fa0*/  FADD R26, -R24, R35 ;  /* 0x00000023181a7221 */ /* 0x000fc80000000100 */
[----:B------:R-:W-:Y:S01]  /*0fb0*/  FMUL R26, R26, 1.4426950216293334961 ;  /* 0x3fb8aa3b1a1a7820 */ /* 0x000fe20000400000 */
[C---:B----4-:R-:W-:Y:S01]  /*0fc0*/  FADD R40, R18.reuse, R27 ;  /* 0x0000001b12287221 */ /* 0x050fe20000000000 */
[----:B------:R-:W-:Y:S01]  /*0fd0*/  F2FP.BF16.F32.PACK_AB R18, R18, R17 ;  /* 0x000000111212723e */ /* 0x000fe200000010ff */
[----:B------:R-:W-:Y:S01]  /*0fe0*/  FADD R27, -R25, R34 ;  /* 0x00000022191b7221 */ /* 0x000fe20000000100 */
[----:B------:R-:W-:Y:S02]  /*0ff0*/  F2FP.BF16.F32.PACK_AB R17, R23, R20 ;  /* 0x000000141711723e */ /* 0x000fe400000010ff */
[----:B------:R-:W1:Y:S01]  /*1000*/  MUFU.EX2 R26, R26 ;  /* 0x0000001a001a7308 */ /* 0x000e620000000800 */
[----:B------:R-:W4:Y:S01]  /*1010*/  SHFL.BFLY PT, R35, R40, 0x2, 0x1f ;  /* 0x0c401f0028237f89 */ /* 0x000f2200000e0000 */
[----:B------:R-:W-:Y:S01]  /*1020*/  FMUL R27, R27, 1.4426950216293334961 ;  /* 0x3fb8aa3b1b1b7820 */ /* 0x000fe20000400000 */
[----:B0-----:R-:W-:-:S05]  /*1030*/  F2FP.BF16.F32.PACK_AB R19, R36, R19 ;  /* 0x000000132413723e */ /* 0x001fca00000010ff */
[----:B------:R-:W0:Y:S01]  /*1040*/  MUFU.EX2 R27, R27 ;  /* 0x0000001b001b7308 */ /* 0x000e220000000800 */
[C---:B-1----:R-:W-:Y:S01]  /*1050*/  FMUL R8, R26.reuse, R8 ;  /* 0x000000081a087220 */ /* 0x042fe20000400000 */
[C---:B------:R-:W-:Y:S01]  /*1060*/  FMUL R9, R26.reuse, R9 ;  /* 0x000000091a097220 */ /* 0x040fe20000400000 */
[C---:B------:R-:W-:Y:S01]  /*1070*/  FMUL R12, R26.reuse, R12 ;  /* 0x0000000c1a0c7220 */ /* 0x040fe20000400000 */
[----:B------:R-:W-:Y:S01]  /*1080*/  FMUL R13, R26, R13 ;  /* 0x0000000d1a0d7220 */ /* 0x000fe20000400000 */
[----:B----4-:R-:W-:Y:S01]  /*1090*/  FADD R34, R40, R35 ;  /* 0x0000002328227221 */ /* 0x010fe20000000000 */
[C---:B0-----:R-:W-:Y:S01]  /*10a0*/  FMUL R10, R27.reuse, R10 ;  /* 0x0000000a1b0a7220 */ /* 0x041fe20000400000 */
[C---:B------:R-:W-:Y:S01]  /*10b0*/  FMUL R11, R27.reuse, R11 ;  /* 0x0000000b1b0b7220 */ /* 0x040fe20000400000 */
[C---:B------:R-:W-:Y:S01]  /*10c0*/  FMUL R14, R27.reuse, R14 ;  /* 0x0000000e1b0e7220 */ /* 0x040fe20000400000 */
[----:B------:R-:W-:Y:S01]  /*10d0*/  FMUL R15, R27, R15 ;  /* 0x0000000f1b0f7220 */ /* 0x000fe20000400000 */
[----:B--2---:R0:W-:Y:S04]  /*10e0*/  STS.U16 [R28+UR8+0x400], R37 ;  /* 0x000400251c007988 */ /* 0x0041e80008000408 */
[----:B---3--:R-:W-:Y:S01]  /*10f0*/  STS.U16 [R28+UR8+0x500], R41 ;  /* 0x000500291c007988 */ /* 0x008fe20008000408 */
[----:B0-----:R-:W-:Y:S01]  /*1100*/  FADD R37, R36, R21 ;  /* 0x0000001524257221 */ /* 0x001fe20000000000 */
[----:B------:R-:W-:Y:S06]  /*1110*/  BAR.SYNC.DEFER_BLOCKING 0x0 ;  /* 0x0000000000007b1d */ /* 0x000fec0000010000 */
[----:B------:R-:W0:Y:S04]  /*1120*/  SHFL.BFLY PT, R44, R37, 0x2, 0x1f ;  /* 0x0c401f00252c7f89 */ /* 0x000e2800000e0000 */
[----:B------:R-:W-:Y:S01]  /*1130*/  LDSM.16.M88.4 R20, [R5+0x400] ;  /* 0x000400000514783b */ /* 0x000fe20000000200 */
[----:B0-----:R-:W-:-:S03]  /*1140*/  FADD R35, R37, R44 ;  /* 0x0000002c25237221 */ /* 0x001fc60000000000 */
[----:B------:R-:W0:Y:S04]  /*1150*/  SHFL.BFLY PT, R37, R34, 0x1, 0x1f ;  /* 0x0c201f0022257f89 */ /* 0x000e2800000e0000 */
[----:B------:R-:W1:Y:S01]  /*1160*/  SHFL.BFLY PT, R36, R35, 0x1, 0x1f ;  /* 0x0c201f0023247f89 */ /* 0x000e6200000e0000 */
[----:B0-----:R-:W-:Y:S01]  /*1170*/  FADD R37, R34, R37 ;  /* 0x0000002522257221 */ /* 0x001fe20000000000 */
[----:B------:R-:W-:Y:S02]  /*1180*/  IMAD.MOV.U32 R34, RZ, RZ, R25 ;  /* 0x000000ffff227224 */ /* 0x000fe400078e0019 */
[----:B-1----:R-:W-:Y:S01]  /*1190*/  FADD R36, R35, R36 ;  /* 0x0000002423247221 */ /* 0x002fe20000000000 */
[----:B------:R-:W-:Y:S01]  /*11a0*/  FFMA R7, R26, R7, R37 ;  /* 0x000000071a077223 */ /* 0x000fe20000000025 */
[----:B------:R-:W-:Y:S01]  /*11b0*/  HMMA.16816.F32.BF16 R8, R16, R20, R8 ;  /* 0x000000141008723c */ /* 0x000fe20000041808 */
[----:B------:R-:W-:-:S02]  /*11c0*/  IMAD.MOV.U32 R35, RZ, RZ, R24 ;  /* 0x000000ffff237224 */ /* 0x000fc400078e0018 */
[----:B------:R-:W-:-:S03]  /*11d0*/  FFMA R6, R27, R6, R36 ;  /* 0x000000061b067223 */ /* 0x000fc60000000024 */
[----:B------:R-:W-:Y:S01]  /*11e0*/  HMMA.16816.F32.BF16 R12, R16, R22, R12 ;  /* 0x00000016100c723c */ /* 0x000fe2000004180c */
[----:B------:R-:W-:-:S08]  /*11f0*/  NOP ;  /* 0x0000000000007918 */ /* 0x000fd00000000000 */
[----:B------:R-:W-:-:S15]  /*1200*/  @!P0 BRA `(.L_x_1) ;  /* 0xfffffff400b08947 */ /* 0x000fde000383ffff */
.L_x_0:
[----:B------:R-:W0:Y:S01]  /*1210*/  S2R R2, SR_TID.X ;  /* 0x0000000000027919 */ /* 0x000e220000002100 */
[----:B------:R-:W1:Y:S01]  /*1220*/  S2UR UR5, SR_CgaCtaId ;  /* 0x00000000000579c3 */ /* 0x000e620000008800 */
[----:B------:R-:W-:Y:S01]  /*1230*/  IMAD.MOV.U32 R18, RZ, RZ, R6 ;  /* 0x000000ffff127224 */ /* 0x000fe200078e0006 */
[----:B------:R-:W-:Y:S01]  /*1240*/  UMOV UR4, 0x400 ;  /* 0x0000040000047882 */ /* 0x000fe20000000000 */
[----:B------:R-:W-:Y:S01]  /*1250*/  IMAD.MOV.U32 R21, RZ, RZ, R7 ;  /* 0x000000ffff157224 */ /* 0x000fe200078e0007 */
[----:B------:R-:W-:Y:S01]  /*1260*/  MOV R27, R15 ;  /* 0x0000000f001b7202 */ /* 0x000fe20000000f00 */
[C---:B------:R-:W-:Y:S01]  /*1270*/  FMUL R3, R18.reuse, 8388608 ;  /* 0x4b00000012037820 */ /* 0x040fe20000400000 */
[C---:B------:R-:W-:Y:S01]  /*1280*/  FSETP.GT.AND P1, PT, |R18|.reuse, 8.50705917302346158658e+37, PT ;  /* 0x7e8000001200780b */ /* 0x040fe20003f24200 */
[C---:B------:R-:W-:Y:S01]  /*1290*/  FMUL R4, R21.reuse, 8388608 ;  /* 0x4b00000015047820 */ /* 0x040fe20000400000 */
[C---:B------:R-:W-:Y:S01]  /*12a0*/  FSETP.GEU.AND P0, PT, |R18|.reuse, 1.175494350822287508e-38, PT ;  /* 0x008000001200780b */ /* 0x040fe20003f0e200 */
[----:B------:R-:W-:Y:S01]  /*12b0*/  IMAD.MOV.U32 R19, RZ, RZ, R14 ;  /* 0x000000ffff137224 */ /* 0x000fe200078e000e */
[----:B------:R-:W-:Y:S01]  /*12c0*/  FSETP.GEU.AND P3, PT, R18, 1.175494350822287508e-38, PT ;  /* 0x008000001200780b */ /* 0x000fe20003f6e000 */
[----:B------:R-:W-:Y:S01]  /*12d0*/  BAR.SYNC.DEFER_BLOCKING 0x0 ;  /* 0x0000000000007b1d */ /* 0x000fe20000010000 */
[----:B------:R-:W-:-:S02]  /*12e0*/  FSETP.GEU.AND P2, PT, R21, 1.175494350822287508e-38, PT ;  /* 0x008000001500780b */ /* 0x000fc40003f4e000 */
[----:B------:R-:W-:Y:S02]  /*12f0*/  FSEL R3, R3, R18, !P3 ;  /* 0x0000001203037208 */ /* 0x000fe40005800000 */
[----:B------:R-:W-:Y:S02]  /*1300*/  FSEL R4, R4, R21, !P2 ;  /* 0x0000001504047208 */ /* 0x000fe40005000000 */
[----:B------:R-:W-:Y:S01]  /*1310*/  FSEL R6, RZ, -23, P2 ;  /* 0xc1b80000ff067808 */ /* 0x000fe20001000000 */
[----:B------:R-:W-:Y:S01]  /*1320*/  @P1 FMUL R18, R18, 0.25 ;  /* 0x3e80000012121820 */ /* 0x000fe20000400000 */
[----:B------:R-:W-:Y:S01]  /*1330*/  FSETP.GT.AND P2, PT, |R21|, 8.50705917302346158658e+37, PT ;  /* 0x7e8000001500780b */ /* 0x000fe20003f44200 */
[----:B------:R-:W-:Y:S01]  /*1340*/  @P1 FMUL R27, R27, 0.25 ;  /* 0x3e8000001b1b1820 */ /* 0x000fe20000400000 */
[----:B------:R-:W-:Y:S01]  /*1350*/  FSEL R15, RZ, -23, P3 ;  /* 0xc1b80000ff0f7808 */ /* 0x000fe20001800000 */
[----:B------:R-:W-:Y:S01]  /*1360*/  @!P0 FMUL R18, R18, 16777216 ;  /* 0x4b80000012128820 */ /* 0x000fe20000400000 */
[----:B-1----:R-:W-:Y:S01]  /*1370*/  ULEA UR6, UR5, UR4, 0x18 ;  /* 0x0000000405067291 */ /* 0x002fe2000f8ec03f */
[----:B------:R-:W-:Y:S01]  /*1380*/  FSETP.GEU.AND P3, PT, |R21|, 1.175494350822287508e-38, PT ;  /* 0x008000001500780b */ /* 0x000fe20003f6e200 */
[----:B------:R-:W-:Y:S01]  /*1390*/  @P1 FMUL R19, R19, 0.25 ;  /* 0x3e80000013131820 */ /* 0x000fe20000400000 */
[----:B------:R-:W-:Y:S01]  /*13a0*/  MOV R20, R10 ;  /* 0x0000000a00147202 */ /* 0x000fe20000000f00 */
[----:B------:R-:W-:Y:S01]  /*13b0*/  @P1 FMUL R11, R11, 0.25 ;  /* 0x3e8000000b0b1820 */ /* 0x000fe20000400000 */
[----:B------:R-:W1:Y:S01]  /*13c0*/  MUFU.RCP R18, R18 ;  /* 0x0000001200127308 */ /* 0x000e620000001000 */
[----:B------:R-:W-:Y:S01]  /*13d0*/  @!P0 FMUL R27, R27, 16777216 ;  /* 0x4b8000001b1b8820 */ /* 0x000fe20000400000 */
[----:B0-----:R-:W-:Y:S01]  /*13e0*/  SHF.R.S32.HI R7, RZ, 0x4, R2 ;  /* 0x00000004ff077819 */ /* 0x001fe20000011402 */
[----:B------:R-:W-:Y:S01]  /*13f0*/  @P1 FMUL R20, R20, 0.25 ;  /* 0x3e80000014141820 */ /* 0x000fe20000400000 */
[----:B------:R-:W-:Y:S01]  /*1400*/  LOP3.LUT R5, R2, 0x8, RZ, 0xc0, !PT ;  /* 0x0000000802057812 */ /* 0x000fe200078ec0ff */
[----:B------:R-:W-:Y:S01]  /*1410*/  @P2 FMUL R21, R21, 0.25 ;  /* 0x3e80000015152820 */ /* 0x000fe20000400000 */
[----:B------:R-:W-:Y:S01]  /*1420*/  SGXT R7, R7, 0x1 ;  /* 0x000000010707781a */ /* 0x000fe20000000200 */
[----:B------:R-:W-:Y:S01]  /*1430*/  @!P0 FMUL R19, R19, 16777216 ;  /* 0x4b80000013138820 */ /* 0x000fe20000400000 */
[----:B------:R-:W-:Y:S01]  /*1440*/  LEA.HI R26, R5, UR6, RZ, 0x1f ;  /* 0x00000006051a7c11 */ /* 0x000fe2000f8ff8ff */
[----:B------:R-:W-:Y:S01]  /*1450*/  VIADD R5, R4, 0xc0cafb0d ;  /* 0xc0cafb0d04057836 */ /* 0x000fe20000000000 */
[----:B------:R-:W-:Y:S01]  /*1460*/  LOP3.LUT R14, R7, 0x204, RZ, 0xc0, !PT ;  /* 0x00000204070e7812 */ /* 0x000fe200078ec0ff */
[----:B------:R-:W-:Y:S01]  /*1470*/  @!P0 FMUL R11, R11, 16777216 ;  /* 0x4b8000000b0b8820 */ /* 0x000fe20000400000 */
[----:B------:R-:W-:Y:S01]  /*1480*/  IADD3 R7, R3, -0x3f3504f3, RZ ;  /* 0xc0cafb0d03077810 */ /* 0x000fe20007ffe0ff */
[----:B------:R-:W-:Y:S01]  /*1490*/  @!P0 FMUL R20, R20, 16777216 ;  /* 0x4b80000014148820 */ /* 0x000fe20000400000 */
[----:B------:R-:W-:Y:S01]  /*14a0*/  LOP3.LUT R17, R5, 0xff800000, RZ, 0xc0, !PT ;  /* 0xff80000005117812 */ /* 0x000fe200078ec0ff */
[----:B------:R-:W-:Y:S01]  /*14b0*/  @!P3 FMUL R21, R21, 16777216 ;  /* 0x4b8000001515b820 */ /* 0x000fe20000400000 */
[----:B------:R-:W-:Y:S01]  /*14c0*/  LOP3.LUT R22, R7, 0xff800000, RZ, 0xc0, !PT ;  /* 0xff80000007167812 */ /* 0x000fe200078ec0ff */
[C---:B-1----:R-:W-:Y:S01]  /*14d0*/  FMUL R19, R18.reuse, R19 ;  /* 0x0000001312137220 */ /* 0x042fe20000400000 */
[----:B------:R-:W-:Y:S01]  /*14e0*/  I2FP.F32.S32 R7, R17 ;  /* 0x0000001100077245 */ /* 0x000fe20000201400 */
[----:B------:R-:W-:Y:S01]  /*14f0*/  FMUL R20, R18, R20 ;  /* 0x0000001412147220 */ /* 0x000fe20000400000 */
[----:B------:R-:W-:Y:S01]  /*1500*/  I2FP.F32.S32 R16, R22 ;  /* 0x0000001600107245 */ /* 0x000fe20000201400 */
[----:B------:R-:W0:Y:S01]  /*1510*/  MUFU.RCP R21, R21 ;  /* 0x0000001500157308 */ /* 0x000e220000001000 */
[C---:B------:R-:W-:Y:S01]  /*1520*/  LOP3.LUT R35, R2.reuse, 0x10, RZ, 0xc0, !PT ;  /* 0x0000001002237812 */ /* 0x040fe200078ec0ff */
[----:B------:R-:W-:Y:S01]  /*1530*/  FFMA.FTZ R6, R7, 1.1920928955078125e-07, R6 ;  /* 0x3400000007067823 */ /* 0x000fe20000010006 */
[----:B------:R-:W-:Y:S01]  /*1540*/  LOP3.LUT R31, R2, 0x20, RZ, 0xc0, !PT ;  /* 0x00000020021f7812 */ /* 0x000fe200078ec0ff */
[----:B------:R-:W-:Y:S01]  /*1550*/  FFMA.FTZ R7, R16, 1.1920928955078125e-07, R15 ;  /* 0x3400000010077823 */ /* 0x000fe2000001000f */
[C---:B------:R-:W-:Y:S01]  /*1560*/  FMUL R15, R18.reuse, R27 ;  /* 0x0000001b120f7220 */ /* 0x040fe20000400000 */
[----:B------:R-:W-:Y:S01]  /*1570*/  FMUL R16, R18, R11 ;  /* 0x0000000b12107220 */ /* 0x000fe20000400000 */
[----:B------:R-:W-:Y:S01]  /*1580*/  IMAD.IADD R18, R4, 0x1, -R17 ;  /* 0x0000000104127824 */ /* 0x000fe200078e0a11 */
[----:B------:R-:W-:Y:S01]  /*1590*/  ISETP.NE.U32.AND P4, PT, R31, RZ, PT ;  /* 0x000000ff1f00720c */ /* 0x000fe20003f85070 */
[----:B------:R-:W-:Y:S01]  /*15a0*/  IMAD.IADD R17, R3, 0x1, -R22 ;  /* 0x0000000103117824 */ /* 0x000fe200078e0a16 */
[----:B------:R-:W-:Y:S01]  /*15b0*/  SHF.L.U32 R11, R2, 0x3, RZ ;  /* 0x00000003020b7819 */ /* 0x000fe200000006ff */
[----:B------:R-:W-:Y:S01]  /*15c0*/  IMAD R5, R35, 0x4, R26 ;  /* 0x0000000423057824 */ /* 0x000fe200078e021a */
[----:B------:R-:W-:Y:S01]  /*15d0*/  SHF.R.S32.HI R26, RZ, 0x3, R2 ;  /* 0x00000003ff1a7819 */ /* 0x000fe20000011402 */
[----:B------:R-:W-:-:S02]  /*15e0*/  IMAD.MOV.U32 R27, RZ, RZ, 0x3dc6b27f ;  /* 0x3dc6b27fff1b7424 */ /* 0x000fc400078e00ff */
[----:B------:R-:W-:Y:S01]  /*15f0*/  FADD R17, R17, -1 ;  /* 0xbf80000011117421 */ /* 0x000fe20000000000 */
[----:B------:R-:W-:Y:S01]  /*1600*/  IMAD.SHL.U32 R0, R2, 0x2, RZ ;  /* 0x0000000202007824 */ /* 0x000fe200078e00ff */
[----:B------:R-:W-:Y:S01]  /*1610*/  SGXT R26, R26, 0x1 ;  /* 0x000000011a1a781a */ /* 0x000fe20000000200 */
[----:B------:R-:W-:Y:S01]  /*1620*/  FADD R18, R18, -1 ;  /* 0xbf80000012127421 */ /* 0x000fe20000000000 */
[CC--:B------:R-:W-:Y:S01]  /*1630*/  FFMA.FTZ R22, R17.reuse, R27.reuse, -0.16845393180847167969 ;  /* 0xbe2c7f3011167423 */ /* 0x0c0fe2000001001b */
[----:B------:R-:W-:Y:S01]  /*1640*/  SEL R23, RZ, 0x204, !P4 ;  /* 0x00000204ff177807 */ /* 0x000fe20006000000 */
[----:B------:R-:W-:Y:S01]  /*1650*/  @P2 FMUL R8, R8, 0.25 ;  /* 0x3e80000008082820 */ /* 0x000fe20000400000 */
[----:B------:R-:W-:Y:S01]  /*1660*/  LOP3.LUT R26, R26, 0x140, RZ, 0xc0, !PT ;  /* 0x000001401a1a7812 */ /* 0x000fe200078ec0ff */
[----:B------:R-:W-:Y:S01]  /*1670*/  FFMA.FTZ R22, R17, R22, 0.1716887056827545166 ;  /* 0x3e2fcf2a11167423 */ /* 0x000fe20000010016 */
[----:B------:R-:W-:Y:S01]  /*1680*/  LOP3.LUT R10, R23, 0x3c, R0, 0x78, !PT ;  /* 0x0000003c170a7812 */ /* 0x000fe200078e7800 */
[----:B------:R-:W-:Y:S01]  /*1690*/  @P2 FMUL R13, R13, 0.25 ;  /* 0x3e8000000d0d2820 */ /* 0x000fe20000400000 */
[----:B------:R-:W-:Y:S01]  /*16a0*/  @P2 FMUL R12, R12, 0.25 ;  /* 0x3e8000000c0c2820 */ /* 0x000fe20000400000 */
[----:B------:R-:W-:Y:S01]  /*16b0*/  @P2 FMUL R9, R9, 0.25 ;  /* 0x3e80000009092820 */ /* 0x000fe20000400000 */
[----:B------:R-:W-:Y:S01]  /*16c0*/  FFMA.FTZ R23, R18, R27, -0.16845393180847167969 ;  /* 0xbe2c7f3012177423 */ /* 0x000fe2000001001b */
[----:B------:R-:W-:Y:S01]  /*16d0*/  LOP3.LUT R27, R26, 0x38, R11, 0xf8, !PT ;  /* 0x000000381a1b7812 */ /* 0x000fe200078ef80b */
[----:B------:R-:W-:Y:S01]  /*16e0*/  FFMA.FTZ R22, R17, R22, -0.17900948226451873779 ;  /* 0xbe374e4311167423 */ /* 0x000fe20000010016 */
[----:B------:R-:W-:Y:S01]  /*16f0*/  @!P3 FMUL R8, R8, 16777216 ;  /* 0x4b8000000808b820 */ /* 0x000fe20000400000 */
[----:B------:R-:W-:Y:S01]  /*1700*/  @!P3 FMUL R13, R13, 16777216 ;  /* 0x4b8000000d0db820 */ /* 0x000fe20000400000 */
[----:B------:R-:W-:Y:S01]  /*1710*/  @!P3 FMUL R12, R12, 16777216 ;  /* 0x4b8000000c0cb820 */ /* 0x000fe20000400000 */
[----:B------:R-:W-:Y:S01]  /*1720*/  @!P3 FMUL R9, R9, 16777216 ;  /* 0x4b8000000909b820 */ /* 0x000fe20000400000 */
[----:B------:R-:W-:-:S02]  /*1730*/  IMAD.SHL.U32 R33, R2, 0x40, RZ ;  /* 0x0000004002217824 */ /* 0x000fc400078e00ff */
[----:B------:R-:W-:Y:S01]  /*1740*/  FFMA.FTZ R23, R18, R23, 0.1716887056827545166 ;  /* 0x3e2fcf2a12177423 */ /* 0x000fe20000010017 */
[----:B------:R-:W-:Y:S01]  /*1750*/  IMAD R14, R31, 0x4, R14 ;  /* 0x000000041f0e7824 */ /* 0x000fe200078e020e */
[----:B------:R-:W-:Y:S01]  /*1760*/  LOP3.LUT R31, R27, 0x40, R2, 0x78, !PT ;  /* 0x000000401b1f7812 */ /* 0x000fe200078e7802 */
[----:B------:R-:W-:Y:S01]  /*1770*/  FFMA.FTZ R22, R17, R22, 0.20512372255325317383 ;  /* 0x3e520bf411167423 */ /* 0x000fe20000010016 */
[C---:B0-----:R-:W-:Y:S01]  /*1780*/  FMUL R27, R21.reuse, R8 ;  /* 0x00000008151b7220 */ /* 0x041fe20000400000 */
[C---:B------:R-:W-:Y:S01]  /*1790*/  FMUL R13, R21.reuse, R13 ;  /* 0x0000000d150d7220 */ /* 0x040fe20000400000 */
[C---:B------:R-:W-:Y:S01]  /*17a0*/  FMUL R12, R21.reuse, R12 ;  /* 0x0000000c150c7220 */ /* 0x040fe20000400000 */
[----:B------:R-:W-:Y:S01]  /*17b0*/  FMUL R8, R21, R9 ;  /* 0x0000000915087220 */ /* 0x000fe20000400000 */
[----:B------:R-:W-:Y:S01]  /*17c0*/  LOP3.LUT R10, R10, 0x40, R33, 0xf8, !PT ;  /* 0x000000400a0a7812 */ /* 0x000fe200078ef821 */
[----:B------:R-:W-:Y:S01]  /*17d0*/  FFMA.FTZ R23, R18, R23, -0.17900948226451873779 ;  /* 0xbe374e4312177423 */ /* 0x000fe20000010017 */
[----:B------:R-:W-:Y:S01]  /*17e0*/  FFMA.FTZ R22, R17, R22, -0.24046532809734344482 ;  /* 0xbe763c8b11167423 */ /* 0x000fe20000010016 */
[----:B------:R-:W-:Y:S01]  /*17f0*/  F2FP.BF16.F32.PACK_AB R27, R12, R27 ;  /* 0x0000001b0c1b723e */ /* 0x000fe200000010ff */
[----:B------:R-:W-:Y:S01]  /*1800*/  IMAD.IADD R14, R14, 0x1, R31 ;  /* 0x000000010e0e7824 */ /* 0x000fe200078e021f */
[----:B------:R-:W-:Y:S01]  /*1810*/  F2FP.BF16.F32.PACK_AB R13, R13, R8 ;  /* 0x000000080d0d723e */ /* 0x000fe200000010ff */
[C---:B------:R-:W-:Y:S01]  /*1820*/  FFMA.FTZ R23, R18.reuse, R23, 0.20512372255325317383 ;  /* 0x3e520bf412177423 */ /* 0x040fe20000010017 */
[----:B------:R-:W-:Y:S01]  /*1830*/  F2FP.BF16.F32.PACK_AB R19, R19, R20 ;  /* 0x000000141313723e */ /* 0x000fe200000010ff */
[----:B------:R-:W-:Y:S01]  /*1840*/  FFMA.FTZ R22, R17, R22, 0.28857114911079406738 ;  /* 0x3e93bf9911167423 */ /* 0x000fe20000010016 */
[----:B------:R-:W-:Y:S01]  /*1850*/  F2FP.BF16.F32.PACK_AB R15, R15, R16 ;  /* 0x000000100f0f723e */ /* 0x000fe200000010ff */
[----:B------:R-:W-:Y:S01]  /*1860*/  FFMA.FTZ R23, R18, R23, -0.24046532809734344482 ;  /* 0xbe763c8b12177423 */ /* 0x000fe20000010017 */
[----:B------:R-:W-:Y:S01]  /*1870*/  LOP3.LUT R12, R10, 0x40, RZ, 0x3c, !PT ;  /* 0x000000400a0c7812 */ /* 0x000fe200078e3cff */
[----:B------:R-:W-:Y:S01]  /*1880*/  STS [R10+UR6], R27 ;  /* 0x0000001b0a007988 */ /* 0x000fe20008000806 */
[C---:B------:R-:W-:Y:S01]  /*1890*/  FFMA.FTZ R22, R17.reuse, R22, -0.36067417263984680176 ;  /* 0xbeb8aa4911167423 */ /* 0x040fe20000010016 */
[C---:B------:R-:W-:Y:S01]  /*18a0*/  FFMA.FTZ R23, R18.reuse, R23, 0.28857114911079406738 ;  /* 0x3e93bf9912177423 */ /* 0x040fe20000010017 */
[----:B------:R-:W0:Y:S01]  /*18b0*/  LDC R21, c[0x0][0x278] ;  /* 0x00009e00ff157b82 */ /* 0x000e220000000800 */
[----:B------:R1:W-:Y:S01]  /*18c0*/  STS [R10+UR6+0x80], R13 ;  /* 0x0000800d0a007988 */ /* 0x0003e20008000806 */
[C---:B------:R-:W-:Y:S01]  /*18d0*/  FFMA.FTZ R22, R17.reuse, R22, 0.48089820146560668945 ;  /* 0x3ef6384a11167423 */ /* 0x040fe20000010016 */
[----:B------:R-:W-:Y:S01]  /*18e0*/  FFMA.FTZ R23, R18, R23, -0.36067417263984680176 ;  /* 0xbeb8aa4912177423 */ /* 0x000fe20000010017 */
[----:B------:R-:W-:Y:S01]  /*18f0*/  ISETP.GE.U32.AND P3, PT, R4, 0x7f800000, PT ;  /* 0x7f8000000400780c */ /* 0x000fe20003f66070 */
[----:B------:R-:W-:Y:S01]  /*1900*/  STS [R12+UR6+0x100], R19 ;  /* 0x000100130c007988 */ /* 0x000fe20008000806 */
[C---:B------:R-:W-:Y:S01]  /*1910*/  FFMA.FTZ R22, R17.reuse, R22, -0.72134751081466674805 ;  /* 0xbf38aa3b11167423 */ /* 0x040fe20000010016 */
[C---:B------:R-:W-:Y:S01]  /*1920*/  FFMA.FTZ R23, R18.reuse, R23, 0.48089820146560668945 ;  /* 0x3ef6384a12177423 */ /* 0x040fe20000010017 */
[----:B------:R-:W1:Y:S01]  /*1930*/  LDC.64 R8, c[0x0][0x228] ;  /* 0x00008a00ff087b82 */ /* 0x000e620000000a00 */
[----:B------:R2:W-:Y:S01]  /*1940*/  STS [R12+UR6+0x180], R15 ;  /* 0x0001800f0c007988 */ /* 0x0005e20008000806 */
[----:B------:R-:W-:Y:S01]  /*1950*/  FMUL R22, R17, R22 ;  /* 0x0000001611167220 */ /* 0x000fe20000400000 */
[----:B------:R-:W-:Y:S01]  /*1960*/  FFMA.FTZ R23, R18, R23, -0.72134751081466674805 ;  /* 0xbf38aa3b12177423 */ /* 0x000fe20000010017 */
[----:B------:R-:W-:-:S04]  /*1970*/  ULDC.64 UR4, c[0x0][0x270] ;  /* 0x00009c0000047ab9 */ /* 0x000fc80000000a00 */
[----:B------:R-:W-:Y:S01]  /*1980*/  BAR.SYNC.DEFER_BLOCKING 0x0 ;  /* 0x0000000000007b1d */ /* 0x000fe20000010000 */
[----:B------:R-:W-:Y:S01]  /*1990*/  FMUL R22, R17, R22 ;  /* 0x0000001611167220 */ /* 0x000fe20000400000 */
[----:B------:R-:W-:Y:S01]  /*19a0*/  FMUL R23, R18, R23 ;  /* 0x0000001712177220 */ /* 0x000fe20000400000 */
[----:B------:R-:W-:Y:S01]  /*19b0*/  ISETP.GE.U32.AND P1, PT, R3, 0x7f800000, PT ;  /* 0x7f8000000300780c */ /* 0x000fe20003f26070 */
[----:B------:R-:W-:Y:S01]  /*19c0*/  UIMAD UR4, UR9, UR4, URZ ;  /* 0x00000004090472a4 */ /* 0x000fe2000f8e023f */
[----:B------:R-:W-:Y:S01]  /*19d0*/  FFMA.FTZ R22, R17, 1.4426950216293334961, R22 ;  /* 0x3fb8aa3b11167823 */ /* 0x000fe20000010016 */
[----:B------:R-:W-:Y:S01]  /*19e0*/  LOP3.LUT R17, R14, 0x4, RZ, 0x3c, !PT ;  /* 0x000000040e117812 */ /* 0x000fe200078e3cff */
[----:B------:R-:W-:Y:S01]  /*19f0*/  FMUL R23, R18, R23 ;  /* 0x0000001712177220 */ /* 0x000fe20000400000 */
[----:B------:R-:W-:Y:S01]  /*1a00*/  LOP3.LUT R16, R11, 0x38, RZ, 0xc0, !PT ;  /* 0x000000380b107812 */ /* 0x000fe200078ec0ff */
[----:B------:R-:W-:Y:S01]  /*1a10*/  @P3 IMAD.MOV.U32 R11, RZ, RZ, 0x7f800000 ;  /* 0x7f800000ff0b3424 */ /* 0x000fe200078e00ff */
[----:B------:R-:W-:Y:S01]  /*1a20*/  LOP3.LUT P0, RZ, R2, 0x60, RZ, 0xc0, !PT ;  /* 0x0000006002ff7812 */ /* 0x000fe2000780c0ff */
[----:B------:R-:W-:Y:S01]  /*1a30*/  FFMA.FTZ R23, R18, 1.4426950216293334961, R23 ;  /* 0x3fb8aa3b12177823 */ /* 0x000fe20000010017 */
[----:B------:R-:W-:Y:S01]  /*1a40*/  FADD R22, R7, R22 ;  /* 0x0000001607167221 */ /* 0x000fe20000000000 */
[----:B------:R-:W-:Y:S01]  /*1a50*/  USHF.L.U32 UR7, UR4, 0x1, URZ ;  /* 0x0000000104077899 */ /* 0x000fe2000800063f */
[----:B------:R-:W-:Y:S01]  /*1a60*/  FSETP.NEU.AND P2, PT, R4, RZ, PT ;  /* 0x000000ff0400720b */ /* 0x000fe20003f4d000 */
[----:B------:R-:W-:Y:S01]  /*1a70*/  FADD R23, R6, R23 ;  /* 0x0000001706177221 */ /* 0x000fe20000000000 */
[----:B------:R-:W-:Y:S01]  /*1a80*/  SHF.R.U32.HI R6, RZ, 0x5, R2 ;  /* 0x00000005ff067819 */ /* 0x000fe20000011602 */
[----:B------:R-:W-:-:S02]  /*1a90*/  IMAD R2, R29, UR5, RZ ;  /* 0x000000051d027c24 */ /* 0x000fc4000f8e02ff */
[----:B------:R-:W-:Y:S01]  /*1aa0*/  @P3 FFMA.FTZ R23, R4, R11, +INF ;  /* 0x7f80000004173423 */ /* 0x000fe2000001000b */
[----:B------:R-:W-:Y:S01]  /*1ab0*/  UIMAD.WIDE UR4, UR4, 0x2, URZ ;  /* 0x00000002040478a5 */ /* 0x000fe2000f8e023f */
[----:B------:R-:W-:Y:S01]  /*1ac0*/  SGXT.U32 R6, R6, 0x2 ;  /* 0x000000020606781a */ /* 0x000fe20000000000 */
[----:B------:R-:W-:Y:S01]  /*1ad0*/  IMAD.SHL.U32 R7, R2, 0x2, RZ ;  /* 0x0000000202077824 */ /* 0x000fe200078e00ff */
[----:B------:R-:W-:Y:S01]  /*1ae0*/  IADD3 R5, R16, R5, RZ ;  /* 0x0000000510057210 */ /* 0x000fe20007ffe0ff */
[----:B------:R-:W-:Y:S01]  /*1af0*/  IMAD.HI R2, R2, 0x2, RZ ;  /* 0x0000000202027827 */ /* 0x000fe200078e02ff */
[----:B------:R3:W4:Y:S01]  /*1b00*/  LDS R19, [R14+UR6] ;  /* 0x000000060e137984 */ /* 0x0007220008000800 */
[----:B------:R-:W-:Y:S01]  /*1b10*/  FSEL R23, R23, -INF , P2 ;  /* 0xff80000017177808 */ /* 0x000fe20001000000 */
[----:B------:R-:W-:Y:S01]  /*1b20*/  ULDC UR4, c[0x0][0x27c] ;  /* 0x00009f0000047ab9 */ /* 0x000fe20000000800 */
[----:B0-----:R-:W-:Y:S01]  /*1b30*/  IMAD R6, R6, R21, RZ ;  /* 0x0000001506067224 */ /* 0x001fe200078e02ff */
[----:B------:R-:W0:Y:S01]  /*1b40*/  LDS R10, [R17+UR6] ;  /* 0x00000006110a7984 */ /* 0x000e220008000800 */
[----:B-1----:R-:W-:Y:S01]  /*1b50*/  IADD3 R13, P3, P4, R7, UR7, R8 ;  /* 0x00000007070d7c10 */ /* 0x002fe2000fc7e008 */
[----:B--2---:R-:W-:-:S02]  /*1b60*/  @P1 IMAD.MOV.U32 R12, RZ, RZ, 0x7f800000 ;  /* 0x7f800000ff0c1424 */ /* 0x004fc400078e00ff */
[----:B------:R-:W-:Y:S01]  /*1b70*/  FFMA R24, R23, 0.69314718246459960938, R24 ;  /* 0x3f31721817187823 */ /* 0x000fe20000000018 */
[----:B------:R-:W-:Y:S01]  /*1b80*/  LEA R4, R21, R6, 0x2 ;  /* 0x0000000615047211 */ /* 0x000fe200078e10ff */
[----:B------:R-:W-:Y:S01]  /*1b90*/  UIMAD UR4, UR9, UR4, URZ ;  /* 0x00000004090472a4 */ /* 0x000fe2000f8e023f */
[----:B------:R-:W-:Y:S01]  /*1ba0*/  IADD3.X R16, R2, UR5, R9, P3, P4 ;  /* 0x0000000502107c10 */ /* 0x000fe20009fe8409 */
[----:B------:R-:W-:Y:S01]  /*1bb0*/  @P1 FFMA.FTZ R22, R3, R12, +INF ;  /* 0x7f80000003161423 */ /* 0x000fe2000001000c */
[-C--:B------:R-:W-:Y:S01]  /*1bc0*/  LEA R8, P4, R6, R13.reuse, 0x1 ;  /* 0x0000000d06087211 */ /* 0x080fe200078808ff */
[C---:B------:R-:W-:Y:S01]  /*1bd0*/  IMAD R7, R21.reuse, 0x4, R4 ;  /* 0x0000000415077824 */ /* 0x040fe200078e0204 */
[----:B------:R-:W-:Y:S01]  /*1be0*/  LEA R12, P1, R4, R13, 0x1 ;  /* 0x0000000d040c7211 */ /* 0x000fe200078208ff */
[----:B------:R-:W-:Y:S01]  /*1bf0*/  USHF.L.U32 UR7, UR4, 0x2, URZ ;  /* 0x0000000204077899 */ /* 0x000fe2000800063f */
[----:B------:R-:W-:Y:S01]  /*1c00*/  LEA.HI.X.SX32 R9, R6, R16, 0x1, P4 ;  /* 0x0000001006097211 */ /* 0x000fe200020f0eff */
[----:B------:R-:W-:Y:S01]  /*1c10*/  UIMAD.WIDE UR4, UR4, 0x4, URZ ;  /* 0x00000004040478a5 */ /* 0x000fe2000f8e023f */
[----:B------:R-:W-:-:S02]  /*1c20*/  LEA R11, R21, R7, 0x2 ;  /* 0x00000007150b7211 */ /* 0x000fc400078e10ff */
[-C--:B---3--:R-:W-:Y:S02]  /*1c30*/  LEA R14, P4, R7, R13.reuse, 0x1 ;  /* 0x0000000d070e7211 */ /* 0x088fe400078808ff */
[----:B------:R-:W-:Y:S02]  /*1c40*/  LEA R6, P5, R11, R13, 0x1 ;  /* 0x0000000d0b067211 */ /* 0x000fe400078a08ff */
[-C--:B------:R-:W-:Y:S02]  /*1c50*/  LEA.HI.X.SX32 R13, R4, R16.reuse, 0x1, P1 ;  /* 0x00000010040d7211 */ /* 0x080fe400008f0eff */
[-C--:B------:R-:W-:Y:S02]  /*1c60*/  LEA.HI.X.SX32 R15, R7, R16.reuse, 0x1, P4 ;  /* 0x00000010070f7211 */ /* 0x080fe400020f0eff */
[----:B------:R-:W-:Y:S02]  /*1c70*/  LEA.HI.X.SX32 R7, R11, R16, 0x1, P5 ;  /* 0x000000100b077211 */ /* 0x000fe400028f0eff */
[----:B------:R-:W-:-:S02]  /*1c80*/  FSETP.NEU.AND P3, PT, R3, RZ, PT ;  /* 0x000000ff0300720b */ /* 0x000fc40003f6d000 */
[----:B------:R-:W-:Y:S01]  /*1c90*/  LOP3.LUT R4, R0, 0x78, RZ, 0xc0, !PT ;  /* 0x0000007800047812 */ /* 0x000fe200078ec0ff */
[----:B------:R-:W1:Y:S01]  /*1ca0*/  LDC.64 R2, c[0x0][0x230] ;  /* 0x00008c00ff027b82 */ /* 0x000e620000000a00 */
[----:B------:R-:W-:Y:S01]  /*1cb0*/  FSEL R22, R22, -INF , P3 ;  /* 0xff80000016167808 */ /* 0x000fe20001800000 */
[----:B------:R-:W-:-:S04]  /*1cc0*/  IMAD.HI R0, R29, 0x4, RZ ;  /* 0x000000041d007827 */ /* 0x000fc800078e02ff */
[----:B------:R-:W-:Y:S01]  /*1cd0*/  FFMA R25, R22, 0.69314718246459960938, R25 ;  /* 0x3f31721816197823 */ /* 0x000fe20000000019 */
[----:B----4-:R2:W-:Y:S01]  /*1ce0*/  STG.E.U16 desc[UR14][R8.64], R19 ;  /* 0x0000001308007986 */ /* 0x0105e2000c10150e */
[----:B------:R-:W-:-:S03]  /*1cf0*/  PRMT R11, R19, 0x7632, R11 ;  /* 0x00007632130b7816 */ /* 0x000fc6000000000b */
[----:B0-----:R0:W-:Y:S04]  /*1d00*/  STG.E.U16 desc[UR14][R12.64], R10 ;  /* 0x0000000a0c007986 */ /* 0x0011e8000c10150e */
[----:B------:R3:W-:Y:S01]  /*1d10*/  STG.E.U16 desc[UR14][R14.64], R11 ;  /* 0x0000000b0e007986 */ /* 0x0007e2000c10150e */
[----:B--2---:R-:W-:Y:S01]  /*1d20*/  IMAD.SHL.U32 R9, R29, 0x4, RZ ;  /* 0x000000041d097824 */ /* 0x004fe200078e00ff */
[----:B0-----:R-:W-:-:S04]  /*1d30*/  PRMT R13, R10, 0x7632, R13 ;  /* 0x000076320a0d7816 */ /* 0x001fc8000000000d */
[----:B-1----:R-:W-:Y:S01]  /*1d40*/  IADD3 R2, P1, P2, R9, UR7, R2 ;  /* 0x0000000709027c10 */ /* 0x002fe2000fa3e002 */
[----:B------:R3:W-:Y:S03]  /*1d50*/  STG.E.U16 desc[UR14][R6.64], R13 ;  /* 0x0000000d06007986 */ /* 0x0007e6000c10150e */
[----:B------:R-:W-:Y:S01]  /*1d60*/  IADD3.X R3, R0, UR5, R3, P1, P2 ;  /* 0x0000000500037c10 */ /* 0x000fe20008fe4403 */
[----:B------:R-:W-:Y:S06]  /*1d70*/  BAR.SYNC.DEFER_BLOCKING 0x0 ;  /* 0x0000000000007b1d */ /* 0x000fec0000010000 */
[----:B------:R3:W-:Y:S02]  /*1d80*/  STS.64 [R4+UR6], R24 ;  /* 0x0000001804007988 */ /* 0x0007e40008000a06 */
[----:B------:R-:W-:Y:S06]  /*1d90*/  BAR.SYNC.DEFER_BLOCKING 0x0 ;  /* 0x0000000000007b1d */ /* 0x000fec0000010000 */
[----:B------:R-:W-:Y:S05]  /*1da0*/  @P0 EXIT ;  /* 0x000000000000094d */ /* 0x000fea0003800000 */
[----:B------:R-:W0:Y:S04]  /*1db0*/  LDS R5, [R5] ;  /* 0x0000000005057984 */ /* 0x000e280000000800 */
[----:B0-----:R-:W-:Y:S01]  /*1dc0*/  STG.E desc[UR14][R2.64], R5 ;  /* 0x0000000502007986 */ /* 0x001fe2000c10190e */
[----:B------:R-:W-:Y:S05]  /*1dd0*/  EXIT ;  /* 0x000000000000794d */ /* 0x000fea0003800000 */
.L_x_2:
[----:B------:R-:W-:-:S00]  /*1de0*/  BRA `(.L_x_2) ;  /* 0xfffffffc00fc7947 */ /* 0x000fc0000383ffff */
[----:B------:R-:W-:-:S00]  /*1df0*/  NOP ;  /* 0x0000000000007918 */ /* 0x000fc00000000000 */
        /* <DEDUP_REMOVED lines=8> */
.L_x_3:


//--------------------- .nv.global.init           --------------------------
	.section	.nv.global.init,"aw",@progbits
.nv.global.init:
	.type		_$_str,@object
	.size		_$_str,(.L_0 - _$_str)
_$_str:
        /*0000*/ 	.byte	0x5f, 0x5f, 0x43, 0x55, 0x44, 0x41, 0x5f, 0x46, 0x54, 0x5a, 0x00
.L_0:


//--------------------- .nv.shared.attn_fwd       --------------------------
	.section	.nv.shared.attn_fwd,"aw",@nobits
	.sectionflags	@""
	.align	16
	.zero		1024


//--------------------- .nv.shared.reserved.0     --------------------------
	.section	.nv.shared.reserved.0,"aw",@nobits
	.weak		__nv_reservedSMEM_offset_0_alias
	.size		__nv_reservedSMEM_offset_0_alias, 0, 0
	.other		__nv_reservedSMEM_offset_0_alias,@"STO_CUDA_RESERVED_SHARED STV_DEFAULT"
__nv_reservedSMEM_offset_0_alias:
	.zero		0


//--------------------- .nv.constant0.attn_fwd    --------------------------
	.section	.nv.constant0.attn_fwd,"a",@progbits
	.sectionflags	@""
	.align	4
.nv.constant0.attn_fwd:
	.zero		664


//--------------------- SYMBOLS --------------------------

	.type		.nv.reservedSmem.offset0,@object
	.size		.nv.reservedSmem.offset0,0x4
